//
// Generated by NVIDIA NVVM Compiler
//
// Compiler Build ID: CL-36424714
// Cuda compilation tools, release 13.0, V13.0.88
// Based on NVVM 20.0.0
//

.version 9.0
.target sm_100
.address_size 64

	// .globl	_Z18kernel_matrix_distPfS_S_iii
.extern .shared .align 16 .b8 sharedPoints[];

.visible .entry _Z18kernel_matrix_distPfS_S_iii(
	.param .u64 .ptr .align 1 _Z18kernel_matrix_distPfS_S_iii_param_0,
	.param .u64 .ptr .align 1 _Z18kernel_matrix_distPfS_S_iii_param_1,
	.param .u64 .ptr .align 1 _Z18kernel_matrix_distPfS_S_iii_param_2,
	.param .u32 _Z18kernel_matrix_distPfS_S_iii_param_3,
	.param .u32 _Z18kernel_matrix_distPfS_S_iii_param_4,
	.param .u32 _Z18kernel_matrix_distPfS_S_iii_param_5
)
{
	.reg .pred 	%p<13>;
	.reg .b32 	%r<44>;
	.reg .b32 	%f<74>;
	.reg .b64 	%rd<40>;

	ld.param.u64 	%rd9, [_Z18kernel_matrix_distPfS_S_iii_param_0];
	ld.param.u64 	%rd10, [_Z18kernel_matrix_distPfS_S_iii_param_1];
	ld.param.u64 	%rd8, [_Z18kernel_matrix_distPfS_S_iii_param_2];
	ld.param.u32 	%r20, [_Z18kernel_matrix_distPfS_S_iii_param_3];
	ld.param.u32 	%r21, [_Z18kernel_matrix_distPfS_S_iii_param_4];
	ld.param.u32 	%r19, [_Z18kernel_matrix_distPfS_S_iii_param_5];
	cvta.to.global.u64 	%rd1, %rd10;
	cvta.to.global.u64 	%rd2, %rd9;
	mov.u32 	%r23, %tid.x;
	mov.u32 	%r24, %ctaid.x;
	mov.u32 	%r25, %ntid.x;
	mad.lo.s32 	%r1, %r24, %r25, %r23;
	mov.u32 	%r26, %tid.y;
	mov.u32 	%r27, %ctaid.y;
	mov.u32 	%r28, %ntid.y;
	mad.lo.s32 	%r29, %r27, %r28, %r26;
	mul.lo.s32 	%r3, %r21, %r1;
	setp.ge.s32 	%p1, %r1, %r20;
	setp.ge.s32 	%p2, %r29, %r21;
	or.pred  	%p3, %p1, %p2;
	@%p3 bra 	$L__BB0_15;
	setp.gt.s32 	%p4, %r19, 0;
	add.s32 	%r30, %r3, %r29;
	cvta.to.global.u64 	%rd11, %rd8;
	mul.wide.s32 	%rd12, %r30, 4;
	add.s64 	%rd3, %rd11, %rd12;
	@%p4 bra 	$L__BB0_3;
	ld.global.f32 	%f73, [%rd3];
	bra.uni 	$L__BB0_14;
$L__BB0_3:
	mul.lo.s32 	%r4, %r19, %r1;
	mul.lo.s32 	%r5, %r19, %r29;
	ld.global.f32 	%f73, [%rd3];
	and.b32  	%r6, %r19, 7;
	setp.lt.u32 	%p5, %r19, 8;
	mov.b32 	%r42, 0;
	@%p5 bra 	$L__BB0_6;
	and.b32  	%r42, %r19, 2147483640;
	neg.s32 	%r40, %r42;
	add.s64 	%rd4, %rd2, 16;
	mul.wide.u32 	%rd13, %r5, 4;
	add.s64 	%rd14, %rd13, %rd1;
	add.s64 	%rd39, %rd14, 16;
	mov.u32 	%r39, %r4;
$L__BB0_5:
	.pragma "nounroll";
	mul.wide.s32 	%rd15, %r39, 4;
	add.s64 	%rd16, %rd4, %rd15;
	ld.global.f32 	%f12, [%rd16+-16];
	ld.global.f32 	%f13, [%rd39+-16];
	sub.f32 	%f14, %f12, %f13;
	fma.rn.f32 	%f15, %f14, %f14, %f73;
	st.global.f32 	[%rd3], %f15;
	ld.global.f32 	%f16, [%rd16+-12];
	ld.global.f32 	%f17, [%rd39+-12];
	sub.f32 	%f18, %f16, %f17;
	fma.rn.f32 	%f19, %f18, %f18, %f15;
	st.global.f32 	[%rd3], %f19;
	ld.global.f32 	%f20, [%rd16+-8];
	ld.global.f32 	%f21, [%rd39+-8];
	sub.f32 	%f22, %f20, %f21;
	fma.rn.f32 	%f23, %f22, %f22, %f19;
	st.global.f32 	[%rd3], %f23;
	ld.global.f32 	%f24, [%rd16+-4];
	ld.global.f32 	%f25, [%rd39+-4];
	sub.f32 	%f26, %f24, %f25;
	fma.rn.f32 	%f27, %f26, %f26, %f23;
	st.global.f32 	[%rd3], %f27;
	ld.global.f32 	%f28, [%rd16];
	ld.global.f32 	%f29, [%rd39];
	sub.f32 	%f30, %f28, %f29;
	fma.rn.f32 	%f31, %f30, %f30, %f27;
	st.global.f32 	[%rd3], %f31;
	ld.global.f32 	%f32, [%rd16+4];
	ld.global.f32 	%f33, [%rd39+4];
	sub.f32 	%f34, %f32, %f33;
	fma.rn.f32 	%f35, %f34, %f34, %f31;
	st.global.f32 	[%rd3], %f35;
	ld.global.f32 	%f36, [%rd16+8];
	ld.global.f32 	%f37, [%rd39+8];
	sub.f32 	%f38, %f36, %f37;
	fma.rn.f32 	%f39, %f38, %f38, %f35;
	st.global.f32 	[%rd3], %f39;
	ld.global.f32 	%f40, [%rd16+12];
	ld.global.f32 	%f41, [%rd39+12];
	sub.f32 	%f42, %f40, %f41;
	fma.rn.f32 	%f73, %f42, %f42, %f39;
	st.global.f32 	[%rd3], %f73;
	add.s32 	%r40, %r40, 8;
	add.s32 	%r39, %r39, 8;
	add.s64 	%rd39, %rd39, 32;
	setp.ne.s32 	%p6, %r40, 0;
	@%p6 bra 	$L__BB0_5;
$L__BB0_6:
	setp.eq.s32 	%p7, %r6, 0;
	@%p7 bra 	$L__BB0_14;
	and.b32  	%r14, %r19, 3;
	setp.lt.u32 	%p8, %r6, 4;
	@%p8 bra 	$L__BB0_9;
	add.s32 	%r32, %r42, %r4;
	mul.wide.s32 	%rd17, %r32, 4;
	add.s64 	%rd18, %rd2, %rd17;
	ld.global.f32 	%f43, [%rd18];
	add.s32 	%r33, %r42, %r5;
	mul.wide.u32 	%rd19, %r33, 4;
	add.s64 	%rd20, %rd1, %rd19;
	ld.global.f32 	%f44, [%rd20];
	sub.f32 	%f45, %f43, %f44;
	fma.rn.f32 	%f46, %f45, %f45, %f73;
	st.global.f32 	[%rd3], %f46;
	ld.global.f32 	%f47, [%rd18+4];
	cvt.u64.u32 	%rd21, %r5;
	cvt.u64.u32 	%rd22, %r42;
	add.s64 	%rd23, %rd22, %rd21;
	shl.b64 	%rd24, %rd23, 2;
	add.s64 	%rd25, %rd1, %rd24;
	ld.global.f32 	%f48, [%rd25+4];
	sub.f32 	%f49, %f47, %f48;
	fma.rn.f32 	%f50, %f49, %f49, %f46;
	st.global.f32 	[%rd3], %f50;
	ld.global.f32 	%f51, [%rd18+8];
	ld.global.f32 	%f52, [%rd25+8];
	sub.f32 	%f53, %f51, %f52;
	fma.rn.f32 	%f54, %f53, %f53, %f50;
	st.global.f32 	[%rd3], %f54;
	ld.global.f32 	%f55, [%rd18+12];
	ld.global.f32 	%f56, [%rd25+12];
	sub.f32 	%f57, %f55, %f56;
	fma.rn.f32 	%f73, %f57, %f57, %f54;
	st.global.f32 	[%rd3], %f73;
	add.s32 	%r42, %r42, 4;
$L__BB0_9:
	setp.eq.s32 	%p9, %r14, 0;
	@%p9 bra 	$L__BB0_14;
	setp.eq.s32 	%p10, %r14, 1;
	@%p10 bra 	$L__BB0_12;
	add.s32 	%r34, %r42, %r4;
	mul.wide.s32 	%rd26, %r34, 4;
	add.s64 	%rd27, %rd2, %rd26;
	ld.global.f32 	%f58, [%rd27];
	add.s32 	%r35, %r42, %r5;
	mul.wide.u32 	%rd28, %r35, 4;
	add.s64 	%rd29, %rd1, %rd28;
	ld.global.f32 	%f59, [%rd29];
	sub.f32 	%f60, %f58, %f59;
	fma.rn.f32 	%f61, %f60, %f60, %f73;
	st.global.f32 	[%rd3], %f61;
	ld.global.f32 	%f62, [%rd27+4];
	cvt.u64.u32 	%rd30, %r5;
	cvt.u64.u32 	%rd31, %r42;
	add.s64 	%rd32, %rd31, %rd30;
	shl.b64 	%rd33, %rd32, 2;
	add.s64 	%rd34, %rd1, %rd33;
	ld.global.f32 	%f63, [%rd34+4];
	sub.f32 	%f64, %f62, %f63;
	fma.rn.f32 	%f73, %f64, %f64, %f61;
	st.global.f32 	[%rd3], %f73;
	add.s32 	%r42, %r42, 2;
$L__BB0_12:
	and.b32  	%r36, %r19, 1;
	setp.eq.b32 	%p11, %r36, 1;
	not.pred 	%p12, %p11;
	@%p12 bra 	$L__BB0_14;
	add.s32 	%r37, %r42, %r4;
	mul.wide.s32 	%rd35, %r37, 4;
	add.s64 	%rd36, %rd2, %rd35;
	ld.global.f32 	%f65, [%rd36];
	add.s32 	%r38, %r42, %r5;
	mul.wide.u32 	%rd37, %r38, 4;
	add.s64 	%rd38, %rd1, %rd37;
	ld.global.f32 	%f66, [%rd38];
	sub.f32 	%f67, %f65, %f66;
	fma.rn.f32 	%f73, %f67, %f67, %f73;
$L__BB0_14:
	sqrt.rn.f32 	%f68, %f73;
	st.global.f32 	[%rd3], %f68;
$L__BB0_15:
	ret;

}
	// .globl	_Z28kernel_matrix_dist_sharedMemPfS_S_iii
.visible .entry _Z28kernel_matrix_dist_sharedMemPfS_S_iii(
	.param .u64 .ptr .align 1 _Z28kernel_matrix_dist_sharedMemPfS_S_iii_param_0,
	.param .u64 .ptr .align 1 _Z28kernel_matrix_dist_sharedMemPfS_S_iii_param_1,
	.param .u64 .ptr .align 1 _Z28kernel_matrix_dist_sharedMemPfS_S_iii_param_2,
	.param .u32 _Z28kernel_matrix_dist_sharedMemPfS_S_iii_param_3,
	.param .u32 _Z28kernel_matrix_dist_sharedMemPfS_S_iii_param_4,
	.param .u32 _Z28kernel_matrix_dist_sharedMemPfS_S_iii_param_5
)
{
	.reg .pred 	%p<21>;
	.reg .b32 	%r<70>;
	.reg .b32 	%f<65>;
	.reg .b64 	%rd<22>;

	ld.param.u64 	%rd5, [_Z28kernel_matrix_dist_sharedMemPfS_S_iii_param_0];
	ld.param.u64 	%rd6, [_Z28kernel_matrix_dist_sharedMemPfS_S_iii_param_1];
	ld.param.u64 	%rd7, [_Z28kernel_matrix_dist_sharedMemPfS_S_iii_param_2];
	ld.param.u32 	%r43, [_Z28kernel_matrix_dist_sharedMemPfS_S_iii_param_3];
	ld.param.u32 	%r44, [_Z28kernel_matrix_dist_sharedMemPfS_S_iii_param_4];
	ld.param.u32 	%r45, [_Z28kernel_matrix_dist_sharedMemPfS_S_iii_param_5];
	cvta.to.global.u64 	%rd1, %rd7;
	mov.u32 	%r1, %tid.x;
	mov.u32 	%r46, %ctaid.x;
	mov.u32 	%r2, %ntid.x;
	mad.lo.s32 	%r3, %r46, %r2, %r1;
	div.s32 	%r4, %r3, %r45;
	mul.lo.s32 	%r47, %r4, %r45;
	sub.s32 	%r5, %r3, %r47;
	mul.lo.s32 	%r6, %r45, %r44;
	div.u32 	%r7, %r6, %r2;
	setp.eq.s32 	%p1, %r7, -1;
	@%p1 bra 	$L__BB1_11;
	cvta.to.global.u64 	%rd8, %rd5;
	shl.b32 	%r49, %r1, 2;
	mov.u32 	%r50, sharedPoints;
	add.s32 	%r8, %r50, %r49;
	mul.lo.s32 	%r9, %r45, %r43;
	mul.lo.s32 	%r10, %r4, %r44;
	mul.wide.s32 	%rd9, %r3, 4;
	add.s64 	%rd2, %rd8, %rd9;
	neg.s32 	%r11, %r2;
	cvta.to.global.u64 	%rd3, %rd6;
	mov.b32 	%r59, 0;
$L__BB1_2:
	mov.u32 	%r12, %r59;
	mul.lo.s32 	%r60, %r12, %r2;
	add.s32 	%r14, %r60, %r1;
	setp.ge.u32 	%p2, %r14, %r6;
	@%p2 bra 	$L__BB1_4;
	mul.wide.u32 	%rd10, %r14, 4;
	add.s64 	%rd11, %rd3, %rd10;
	ld.global.f32 	%f1, [%rd11];
	st.shared.f32 	[%r8], %f1;
$L__BB1_4:
	setp.ge.s32 	%p3, %r3, %r9;
	bar.sync 	0;
	@%p3 bra 	$L__BB1_10;
	mov.u32 	%r61, %r50;
	mov.u32 	%r62, %r11;
$L__BB1_6:
	setp.ge.s32 	%p4, %r60, %r6;
	@%p4 bra 	$L__BB1_10;
	rem.s32 	%r52, %r60, %r45;
	setp.ne.s32 	%p5, %r5, %r52;
	@%p5 bra 	$L__BB1_9;
	div.s32 	%r53, %r60, %r45;
	add.s32 	%r54, %r53, %r10;
	mul.wide.s32 	%rd12, %r54, 4;
	add.s64 	%rd13, %rd1, %rd12;
	ld.global.f32 	%f2, [%rd2];
	ld.shared.f32 	%f3, [%r61];
	sub.f32 	%f4, %f2, %f3;
	mul.f32 	%f5, %f4, %f4;
	atom.global.add.f32 	%f6, [%rd13], %f5;
$L__BB1_9:
	add.s32 	%r62, %r62, 1;
	setp.ne.s32 	%p6, %r62, 0;
	add.s32 	%r61, %r61, 4;
	add.s32 	%r60, %r60, 1;
	@%p6 bra 	$L__BB1_6;
$L__BB1_10:
	add.s32 	%r59, %r12, 1;
	setp.ne.s32 	%p7, %r12, %r7;
	@%p7 bra 	$L__BB1_2;
$L__BB1_11:
	bar.sync 	0;
	mul.lo.s32 	%r55, %r45, %r43;
	setp.ge.s32 	%p8, %r3, %r55;
	setp.ne.s32 	%p9, %r5, 0;
	or.pred  	%p10, %p8, %p9;
	setp.lt.s32 	%p11, %r44, 1;
	or.pred  	%p12, %p10, %p11;
	@%p12 bra 	$L__BB1_24;
	mul.lo.s32 	%r22, %r4, %r44;
	and.b32  	%r23, %r44, 15;
	setp.lt.u32 	%p13, %r44, 16;
	mov.b32 	%r66, 0;
	@%p13 bra 	$L__BB1_15;
	and.b32  	%r66, %r44, 2147483632;
	neg.s32 	%r64, %r66;
	add.s64 	%rd4, %rd1, 32;
	mov.u32 	%r63, %r22;
$L__BB1_14:
	.pragma "nounroll";
	mul.wide.s32 	%rd14, %r63, 4;
	add.s64 	%rd15, %rd4, %rd14;
	ld.global.f32 	%f7, [%rd15+-32];
	sqrt.rn.f32 	%f8, %f7;
	st.global.f32 	[%rd15+-32], %f8;
	ld.global.f32 	%f9, [%rd15+-28];
	sqrt.rn.f32 	%f10, %f9;
	st.global.f32 	[%rd15+-28], %f10;
	ld.global.f32 	%f11, [%rd15+-24];
	sqrt.rn.f32 	%f12, %f11;
	st.global.f32 	[%rd15+-24], %f12;
	ld.global.f32 	%f13, [%rd15+-20];
	sqrt.rn.f32 	%f14, %f13;
	st.global.f32 	[%rd15+-20], %f14;
	ld.global.f32 	%f15, [%rd15+-16];
	sqrt.rn.f32 	%f16, %f15;
	st.global.f32 	[%rd15+-16], %f16;
	ld.global.f32 	%f17, [%rd15+-12];
	sqrt.rn.f32 	%f18, %f17;
	st.global.f32 	[%rd15+-12], %f18;
	ld.global.f32 	%f19, [%rd15+-8];
	sqrt.rn.f32 	%f20, %f19;
	st.global.f32 	[%rd15+-8], %f20;
	ld.global.f32 	%f21, [%rd15+-4];
	sqrt.rn.f32 	%f22, %f21;
	st.global.f32 	[%rd15+-4], %f22;
	ld.global.f32 	%f23, [%rd15];
	sqrt.rn.f32 	%f24, %f23;
	st.global.f32 	[%rd15], %f24;
	ld.global.f32 	%f25, [%rd15+4];
	sqrt.rn.f32 	%f26, %f25;
	st.global.f32 	[%rd15+4], %f26;
	ld.global.f32 	%f27, [%rd15+8];
	sqrt.rn.f32 	%f28, %f27;
	st.global.f32 	[%rd15+8], %f28;
	ld.global.f32 	%f29, [%rd15+12];
	sqrt.rn.f32 	%f30, %f29;
	st.global.f32 	[%rd15+12], %f30;
	ld.global.f32 	%f31, [%rd15+16];
	sqrt.rn.f32 	%f32, %f31;
	st.global.f32 	[%rd15+16], %f32;
	ld.global.f32 	%f33, [%rd15+20];
	sqrt.rn.f32 	%f34, %f33;
	st.global.f32 	[%rd15+20], %f34;
	ld.global.f32 	%f35, [%rd15+24];
	sqrt.rn.f32 	%f36, %f35;
	st.global.f32 	[%rd15+24], %f36;
	ld.global.f32 	%f37, [%rd15+28];
	sqrt.rn.f32 	%f38, %f37;
	st.global.f32 	[%rd15+28], %f38;
	add.s32 	%r64, %r64, 16;
	add.s32 	%r63, %r63, 16;
	setp.ne.s32 	%p14, %r64, 0;
	@%p14 bra 	$L__BB1_14;
$L__BB1_15:
	setp.eq.s32 	%p15, %r23, 0;
	@%p15 bra 	$L__BB1_24;
	and.b32  	%r31, %r44, 7;
	setp.lt.u32 	%p16, %r23, 8;
	@%p16 bra 	$L__BB1_18;
	add.s32 	%r57, %r66, %r22;
	mul.wide.s32 	%rd16, %r57, 4;
	add.s64 	%rd17, %rd1, %rd16;
	ld.global.f32 	%f39, [%rd17];
	sqrt.rn.f32 	%f40, %f39;
	st.global.f32 	[%rd17], %f40;
	ld.global.f32 	%f41, [%rd17+4];
	sqrt.rn.f32 	%f42, %f41;
	st.global.f32 	[%rd17+4], %f42;
	ld.global.f32 	%f43, [%rd17+8];
	sqrt.rn.f32 	%f44, %f43;
	st.global.f32 	[%rd17+8], %f44;
	ld.global.f32 	%f45, [%rd17+12];
	sqrt.rn.f32 	%f46, %f45;
	st.global.f32 	[%rd17+12], %f46;
	ld.global.f32 	%f47, [%rd17+16];
	sqrt.rn.f32 	%f48, %f47;
	st.global.f32 	[%rd17+16], %f48;
	ld.global.f32 	%f49, [%rd17+20];
	sqrt.rn.f32 	%f50, %f49;
	st.global.f32 	[%rd17+20], %f50;
	ld.global.f32 	%f51, [%rd17+24];
	sqrt.rn.f32 	%f52, %f51;
	st.global.f32 	[%rd17+24], %f52;
	ld.global.f32 	%f53, [%rd17+28];
	sqrt.rn.f32 	%f54, %f53;
	st.global.f32 	[%rd17+28], %f54;
	add.s32 	%r66, %r66, 8;
$L__BB1_18:
	setp.eq.s32 	%p17, %r31, 0;
	@%p17 bra 	$L__BB1_24;
	and.b32  	%r34, %r44, 3;
	setp.lt.u32 	%p18, %r31, 4;
	@%p18 bra 	$L__BB1_21;
	add.s32 	%r58, %r66, %r22;
	mul.wide.s32 	%rd18, %r58, 4;
	add.s64 	%rd19, %rd1, %rd18;
	ld.global.f32 	%f55, [%rd19];
	sqrt.rn.f32 	%f56, %f55;
	st.global.f32 	[%rd19], %f56;
	ld.global.f32 	%f57, [%rd19+4];
	sqrt.rn.f32 	%f58, %f57;
	st.global.f32 	[%rd19+4], %f58;
	ld.global.f32 	%f59, [%rd19+8];
	sqrt.rn.f32 	%f60, %f59;
	st.global.f32 	[%rd19+8], %f60;
	ld.global.f32 	%f61, [%rd19+12];
	sqrt.rn.f32 	%f62, %f61;
	st.global.f32 	[%rd19+12], %f62;
	add.s32 	%r66, %r66, 4;
$L__BB1_21:
	setp.eq.s32 	%p19, %r34, 0;
	@%p19 bra 	$L__BB1_24;
	add.s32 	%r69, %r66, %r22;
	neg.s32 	%r68, %r34;
$L__BB1_23:
	.pragma "nounroll";
	mul.wide.s32 	%rd20, %r69, 4;
	add.s64 	%rd21, %rd1, %rd20;
	ld.global.f32 	%f63, [%rd21];
	sqrt.rn.f32 	%f64, %f63;
	st.global.f32 	[%rd21], %f64;
	add.s32 	%r69, %r69, 1;
	add.s32 	%r68, %r68, 1;
	setp.ne.s32 	%p20, %r68, 0;
	@%p20 bra 	$L__BB1_23;
$L__BB1_24:
	ret;

}


// ===== COMPILED SASS (sm_100) =====

	.target	sm_100

	.elftype	@"ET_EXEC"


//--------------------- .note.nv.tkinfo           --------------------------
	.section	.note.nv.tkinfo,"",@"SHT_NOTE"
	.sectionflags	@"SHF_NOTE_NV_TKINFO"
	.tkinfo
        /*0018*/ 	.word	0x00000002
        /*0030*/ 	.string	""
        /*0030*/ 	.string	"ptxas"
        /*0030*/ 	.string	"Cuda compilation tools, release 13.0, V13.0.88"
        /*0030*/ 	.string	"Build cuda_13.0.r13.0/compiler.36424714_0"
        /*0030*/ 	.string	"-arch sm_100 -m 64 "



//--------------------- .note.nv.cuinfo           --------------------------
	.section	.note.nv.cuinfo,"",@"SHT_NOTE"
	.sectionflags	@"SHF_NOTE_NV_CUINFO"
        /*0018*/ 	.short	0x0002
        /*001a*/ 	.short	0x0064
        /*001c*/ 	.short	0x0082
	.zero		2


//--------------------- .nv.info                  --------------------------
	.section	.nv.info,"",@"SHT_CUDA_INFO"
	.align	4


	//----- nvinfo : EIATTR_REGCOUNT
	.align		4
        /*0000*/ 	.byte	0x04, 0x2f
        /*0002*/ 	.short	(.L_1 - .L_0)
	.align		4
.L_0:
        /*0004*/ 	.word	index@(_Z18kernel_matrix_distPfS_S_iii)
        /*0008*/ 	.word	0x00000012


	//----- nvinfo : EIATTR_FRAME_SIZE
	.align		4
.L_1:
        /*000c*/ 	.byte	0x04, 0x11
        /*000e*/ 	.short	(.L_3 - .L_2)
	.align		4
.L_2:
        /*0010*/ 	.word	index@($__internal_1_$__cuda_sm20_sqrt_rn_f32_slowpath)
        /*0014*/ 	.word	0x00000000


	//----- nvinfo : EIATTR_FRAME_SIZE
	.align		4
.L_3:
        /*0018*/ 	.byte	0x04, 0x11
        /*001a*/ 	.short	(.L_5 - .L_4)
	.align		4
.L_4:
        /*001c*/ 	.word	index@(_Z18kernel_matrix_distPfS_S_iii)
        /*0020*/ 	.word	0x00000000


	//----- nvinfo : EIATTR_REGCOUNT
	.align		4
.L_5:
        /*0024*/ 	.byte	0x04, 0x2f
        /*0026*/ 	.short	(.L_7 - .L_6)
	.align		4
.L_6:
        /*0028*/ 	.word	index@(_Z28kernel_matrix_dist_sharedMemPfS_S_iii)
        /*002c*/ 	.word	0x0000001c


	//----- nvinfo : EIATTR_FRAME_SIZE
	.align		4
.L_7:
        /*0030*/ 	.byte	0x04, 0x11
        /*0032*/ 	.short	(.L_9 - .L_8)
	.align		4
.L_8:
        /*0034*/ 	.word	index@($__internal_0_$__cuda_sm20_sqrt_rn_f32_slowpath)
        /*0038*/ 	.word	0x00000000


	//----- nvinfo : EIATTR_FRAME_SIZE
	.align		4
.L_9:
        /*003c*/ 	.byte	0x04, 0x11
        /*003e*/ 	.short	(.L_11 - .L_10)
	.align		4
.L_10:
        /*0040*/ 	.word	index@(_Z28kernel_matrix_dist_sharedMemPfS_S_iii)
        /*0044*/ 	.word	0x00000000


	//----- nvinfo : EIATTR_MIN_STACK_SIZE
	.align		4
.L_11:
        /*0048*/ 	.byte	0x04, 0x12
        /*004a*/ 	.short	(.L_13 - .L_12)
	.align		4
.L_12:
        /*004c*/ 	.word	index@(_Z28kernel_matrix_dist_sharedMemPfS_S_iii)
        /*0050*/ 	.word	0x00000000


	//----- nvinfo : EIATTR_MIN_STACK_SIZE
	.align		4
.L_13:
        /*0054*/ 	.byte	0x04, 0x12
        /*0056*/ 	.short	(.L_15 - .L_14)
	.align		4
.L_14:
        /*0058*/ 	.word	index@(_Z18kernel_matrix_distPfS_S_iii)
        /*005c*/ 	.word	0x00000000
.L_15:


//--------------------- .nv.compat                --------------------------
	.section	.nv.compat,"",@"SHT_CUDA_COMPAT_INFO"
	.align	4
        /*0000*/ 	.byte	0x02, 0x09, 0x00, 0x00, 0x02, 0x02, 0x01, 0x00, 0x02, 0x05, 0x05, 0x00, 0x03, 0x07, 0x01, 0x01
        /*0010*/ 	.byte	0x02, 0x03, 0x00, 0x00, 0x02, 0x06, 0x01, 0x00, 0x04, 0x0b, 0x08, 0x00, 0x01, 0x00, 0x00, 0x00
        /*0020*/ 	.byte	0x00, 0x00, 0x00, 0x00


//--------------------- .nv.info._Z28kernel_matrix_dist_sharedMemPfS_S_iii --------------------------
	.section	.nv.info._Z28kernel_matrix_dist_sharedMemPfS_S_iii,"",@"SHT_CUDA_INFO"
	.sectionflags	@""
	.align	4


	//----- nvinfo : EIATTR_CUDA_API_VERSION
	.align		4
        /*0000*/ 	.byte	0x04, 0x37
        /*0002*/ 	.short	(.L_17 - .L_16)
.L_16:
        /*0004*/ 	.word	0x00000082


	//----- nvinfo : EIATTR_KPARAM_INFO
	.align		4
.L_17:
        /*0008*/ 	.byte	0x04, 0x17
        /*000a*/ 	.short	(.L_19 - .L_18)
.L_18:
        /*000c*/ 	.word	0x00000000
        /*0010*/ 	.short	0x0005
        /*0012*/ 	.short	0x0020
        /*0014*/ 	.byte	0x00, 0xf0, 0x11, 0x00


	//----- nvinfo : EIATTR_KPARAM_INFO
	.align		4
.L_19:
        /*0018*/ 	.byte	0x04, 0x17
        /*001a*/ 	.short	(.L_21 - .L_20)
.L_20:
        /*001c*/ 	.word	0x00000000
        /*0020*/ 	.short	0x0004
        /*0022*/ 	.short	0x001c
        /*0024*/ 	.byte	0x00, 0xf0, 0x11, 0x00


	//----- nvinfo : EIATTR_KPARAM_INFO
	.align		4
.L_21:
        /*0028*/ 	.byte	0x04, 0x17
        /*002a*/ 	.short	(.L_23 - .L_22)
.L_22:
        /*002c*/ 	.word	0x00000000
        /*0030*/ 	.short	0x0003
        /*0032*/ 	.short	0x0018
        /*0034*/ 	.byte	0x00, 0xf0, 0x11, 0x00


	//----- nvinfo : EIATTR_KPARAM_INFO
	.align		4
.L_23:
        /*0038*/ 	.byte	0x04, 0x17
        /*003a*/ 	.short	(.L_25 - .L_24)
.L_24:
        /*003c*/ 	.word	0x00000000
        /*0040*/ 	.short	0x0002
        /*0042*/ 	.short	0x0010
        /*0044*/ 	.byte	0x00, 0xf5, 0x21, 0x00


	//----- nvinfo : EIATTR_KPARAM_INFO
	.align		4
.L_25:
        /*0048*/ 	.byte	0x04, 0x17
        /*004a*/ 	.short	(.L_27 - .L_26)
.L_26:
        /*004c*/ 	.word	0x00000000
        /*0050*/ 	.short	0x0001
        /*0052*/ 	.short	0x0008
        /*0054*/ 	.byte	0x00, 0xf5, 0x21, 0x00


	//----- nvinfo : EIATTR_KPARAM_INFO
	.align		4
.L_27:
        /*0058*/ 	.byte	0x04, 0x17
        /*005a*/ 	.short	(.L_29 - .L_28)
.L_28:
        /*005c*/ 	.word	0x00000000
        /*0060*/ 	.short	0x0000
        /*0062*/ 	.short	0x0000
        /*0064*/ 	.byte	0x00, 0xf5, 0x21, 0x00


	//----- nvinfo : EIATTR_SPARSE_MMA_MASK
	.align		4
.L_29:
        /*0068*/ 	.byte	0x03, 0x50
        /*006a*/ 	.short	0x0000


	//----- nvinfo : EIATTR_MAXREG_COUNT
	.align		4
        /*006c*/ 	.byte	0x03, 0x1b
        /*006e*/ 	.short	0x00ff


	//----- nvinfo : EIATTR_NUM_BARRIERS
	.align		4
        /*0070*/ 	.byte	0x02, 0x4c
        /*0072*/ 	.byte	0x01
	.zero		1


	//----- nvinfo : EIATTR_MERCURY_ISA_VERSION
	.align		4
        /*0074*/ 	.byte	0x03, 0x5f
        /*0076*/ 	.short	0x0101


	//----- nvinfo : EIATTR_VRC_CTA_INIT_COUNT
	.align		4
        /*0078*/ 	.byte	0x02, 0x4a
	.zero		1
	.zero		1


	//----- nvinfo : EIATTR_EXIT_INSTR_OFFSETS
	.align		4
        /*007c*/ 	.byte	0x04, 0x1c
        /*007e*/ 	.short	(.L_31 - .L_30)


	//   ....[0]....
.L_30:
        /*0080*/ 	.word	0x00000900


	//   ....[1]....
        /*0084*/ 	.word	0x00001b40


	//   ....[2]....
        /*0088*/ 	.word	0x00002460


	//   ....[3]....
        /*008c*/ 	.word	0x00002940


	//   ....[4]....
        /*0090*/ 	.word	0x00002b00


	//----- nvinfo : EIATTR_CRS_STACK_SIZE
	.align		4
.L_31:
        /*0094*/ 	.byte	0x04, 0x1e
        /*0096*/ 	.short	(.L_33 - .L_32)
.L_32:
        /*0098*/ 	.word	0x00000000


	//----- nvinfo : EIATTR_CBANK_PARAM_SIZE
	.align		4
.L_33:
        /*009c*/ 	.byte	0x03, 0x19
        /*009e*/ 	.short	0x0024


	//----- nvinfo : EIATTR_PARAM_CBANK
	.align		4
        /*00a0*/ 	.byte	0x04, 0x0a
        /*00a2*/ 	.short	(.L_35 - .L_34)
	.align		4
.L_34:
        /*00a4*/ 	.word	index@(.nv.constant0._Z28kernel_matrix_dist_sharedMemPfS_S_iii)
        /*00a8*/ 	.short	0x0380
        /*00aa*/ 	.short	0x0024


	//----- nvinfo : EIATTR_SW_WAR
	.align		4
.L_35:
        /*00ac*/ 	.byte	0x04, 0x36
        /*00ae*/ 	.short	(.L_37 - .L_36)
.L_36:
        /*00b0*/ 	.word	0x00000008
.L_37:


//--------------------- .nv.info._Z18kernel_matrix_distPfS_S_iii --------------------------
	.section	.nv.info._Z18kernel_matrix_distPfS_S_iii,"",@"SHT_CUDA_INFO"
	.sectionflags	@""
	.align	4


	//----- nvinfo : EIATTR_CUDA_API_VERSION
	.align		4
        /*0000*/ 	.byte	0x04, 0x37
        /*0002*/ 	.short	(.L_39 - .L_38)
.L_38:
        /*0004*/ 	.word	0x00000082


	//----- nvinfo : EIATTR_KPARAM_INFO
	.align		4
.L_39:
        /*0008*/ 	.byte	0x04, 0x17
        /*000a*/ 	.short	(.L_41 - .L_40)
.L_40:
        /*000c*/ 	.word	0x00000000
        /*0010*/ 	.short	0x0005
        /*0012*/ 	.short	0x0020
        /*0014*/ 	.byte	0x00, 0xf0, 0x11, 0x00


	//----- nvinfo : EIATTR_KPARAM_INFO
	.align		4
.L_41:
        /*0018*/ 	.byte	0x04, 0x17
        /*001a*/ 	.short	(.L_43 - .L_42)
.L_42:
        /*001c*/ 	.word	0x00000000
        /*0020*/ 	.short	0x0004
        /*0022*/ 	.short	0x001c
        /*0024*/ 	.byte	0x00, 0xf0, 0x11, 0x00


	//----- nvinfo : EIATTR_KPARAM_INFO
	.align		4
.L_43:
        /*0028*/ 	.byte	0x04, 0x17
        /*002a*/ 	.short	(.L_45 - .L_44)
.L_44:
        /*002c*/ 	.word	0x00000000
        /*0030*/ 	.short	0x0003
        /*0032*/ 	.short	0x0018
        /*0034*/ 	.byte	0x00, 0xf0, 0x11, 0x00


	//----- nvinfo : EIATTR_KPARAM_INFO
	.align		4
.L_45:
        /*0038*/ 	.byte	0x04, 0x17
        /*003a*/ 	.short	(.L_47 - .L_46)
.L_46:
        /*003c*/ 	.word	0x00000000
        /*0040*/ 	.short	0x0002
        /*0042*/ 	.short	0x0010
        /*0044*/ 	.byte	0x00, 0xf5, 0x21, 0x00


	//----- nvinfo : EIATTR_KPARAM_INFO
	.align		4
.L_47:
        /*0048*/ 	.byte	0x04, 0x17
        /*004a*/ 	.short	(.L_49 - .L_48)
.L_48:
        /*004c*/ 	.word	0x00000000
        /*0050*/ 	.short	0x0001
        /*0052*/ 	.short	0x0008
        /*0054*/ 	.byte	0x00, 0xf5, 0x21, 0x00


	//----- nvinfo : EIATTR_KPARAM_INFO
	.align		4
.L_49:
        /*0058*/ 	.byte	0x04, 0x17
        /*005a*/ 	.short	(.L_51 - .L_50)
.L_50:
        /*005c*/ 	.word	0x00000000
        /*0060*/ 	.short	0x0000
        /*0062*/ 	.short	0x0000
        /*0064*/ 	.byte	0x00, 0xf5, 0x21, 0x00


	//----- nvinfo : EIATTR_SPARSE_MMA_MASK
	.align		4
.L_51:
        /*0068*/ 	.byte	0x03, 0x50
        /*006a*/ 	.short	0x0000


	//----- nvinfo : EIATTR_MAXREG_COUNT
	.align		4
        /*006c*/ 	.byte	0x03, 0x1b
        /*006e*/ 	.short	0x00ff


	//----- nvinfo : EIATTR_MERCURY_ISA_VERSION
	.align		4
        /*0070*/ 	.byte	0x03, 0x5f
        /*0072*/ 	.short	0x0101


	//----- nvinfo : EIATTR_VRC_CTA_INIT_COUNT
	.align		4
        /*0074*/ 	.byte	0x02, 0x4a
	.zero		1
	.zero		1


	//----- nvinfo : EIATTR_EXIT_INSTR_OFFSETS
	.align		4
        /*0078*/ 	.byte	0x04, 0x1c
        /*007a*/ 	.short	(.L_53 - .L_52)


	//   ....[0]....
.L_52:
        /*007c*/ 	.word	0x000000c0


	//   ....[1]....
        /*0080*/ 	.word	0x00000b50


	//----- nvinfo : EIATTR_CRS_STACK_SIZE
	.align		4
.L_53:
        /*0084*/ 	.byte	0x04, 0x1e
        /*0086*/ 	.short	(.L_55 - .L_54)
.L_54:
        /*0088*/ 	.word	0x00000000


	//----- nvinfo : EIATTR_CBANK_PARAM_SIZE
	.align		4
.L_55:
        /*008c*/ 	.byte	0x03, 0x19
        /*008e*/ 	.short	0x0024


	//----- nvinfo : EIATTR_PARAM_CBANK
	.align		4
        /*0090*/ 	.byte	0x04, 0x0a
        /*0092*/ 	.short	(.L_57 - .L_56)
	.align		4
.L_56:
        /*0094*/ 	.word	index@(.nv.constant0._Z18kernel_matrix_distPfS_S_iii)
        /*0098*/ 	.short	0x0380
        /*009a*/ 	.short	0x0024


	//----- nvinfo : EIATTR_SW_WAR
	.align		4
.L_57:
        /*009c*/ 	.byte	0x04, 0x36
        /*009e*/ 	.short	(.L_59 - .L_58)
.L_58:
        /*00a0*/ 	.word	0x00000008
.L_59:


//--------------------- .nv.callgraph             --------------------------
	.section	.nv.callgraph,"",@"SHT_CUDA_CALLGRAPH"
	.align	4
	.sectionentsize	8
	.align		4
        /*0000*/ 	.word	0x00000000
	.align		4
        /*0004*/ 	.word	0xffffffff
	.align		4
        /*0008*/ 	.word	0x00000000
	.align		4
        /*000c*/ 	.word	0xfffffffe
	.align		4
        /*0010*/ 	.word	0x00000000
	.align		4
        /*0014*/ 	.word	0xfffffffd
	.align		4
        /*0018*/ 	.word	0x00000000
	.align		4
        /*001c*/ 	.word	0xfffffffc


//--------------------- .text._Z28kernel_matrix_dist_sharedMemPfS_S_iii --------------------------
	.section	.text._Z28kernel_matrix_dist_sharedMemPfS_S_iii,"ax",@progbits
	.align	128
        .global         _Z28kernel_matrix_dist_sharedMemPfS_S_iii
        .type           _Z28kernel_matrix_dist_sharedMemPfS_S_iii,@function
        .size           _Z28kernel_matrix_dist_sharedMemPfS_S_iii,(.L_x_114 - _Z28kernel_matrix_dist_sharedMemPfS_S_iii)
        .other          _Z28kernel_matrix_dist_sharedMemPfS_S_iii,@"STO_CUDA_ENTRY STV_DEFAULT"
_Z28kernel_matrix_dist_sharedMemPfS_S_iii:
.text._Z28kernel_matrix_dist_sharedMemPfS_S_iii:
[----:B------:R-:W-:Y:S08]  /*0000*/  LDC R1, c[0x0][0x37c] ;  /* 0x0000df00ff017b82 */ /* 0x000ff00000000800 */
[----:B------:R-:W0:Y:S01]  /*0010*/  LDC R3, c[0x0][0x3a0] ;  /* 0x0000e800ff037b82 */ /* 0x000e220000000800 */
[----:B------:R-:W1:Y:S01]  /*0020*/  S2R R9, SR_TID.X ;  /* 0x0000000000097919 */ /* 0x000e620000002100 */
[----:B------:R-:W2:Y:S01]  /*0030*/  LDCU UR5, c[0x0][0x39c] ;  /* 0x00007380ff0577ac */ /* 0x000ea20008000800 */
[----:B------:R-:W3:Y:S05]  /*0040*/  LDCU.64 UR6, c[0x0][0x358] ;  /* 0x00006b00ff0677ac */ /* 0x000eea0008000a00 */
[----:B------:R-:W4:Y:S08]  /*0050*/  LDC R0, c[0x0][0x360] ;  /* 0x0000d800ff007b82 */ /* 0x000f300000000800 */
[----:B------:R-:W1:Y:S01]  /*0060*/  S2UR UR4, SR_CTAID.X ;  /* 0x00000000000479c3 */ /* 0x000e620000002500 */
[----:B0-----:R-:W-:-:S04]  /*0070*/  IABS R2, R3 ;  /* 0x0000000300027213 */ /* 0x001fc80000000000 */
[----:B------:R-:W0:Y:S01]  /*0080*/  I2F.RP R8, R2 ;  /* 0x0000000200087306 */ /* 0x000e220000209400 */
[----:B----4-:R-:W-:-:S07]  /*0090*/  ISETP.NE.U32.AND P5, PT, R0, RZ, PT ;  /* 0x000000ff0000720c */ /* 0x010fce0003fa5070 */
[----:B------:R-:W4:Y:S08]  /*00a0*/  I2F.U32.RP R10, R0 ;  /* 0x00000000000a7306 */ /* 0x000f300000209000 */
[----:B0-----:R-:W0:Y:S08]  /*00b0*/  MUFU.RCP R8, R8 ;  /* 0x0000000800087308 */ /* 0x001e300000001000 */
[----:B----4-:R-:W4:Y:S01]  /*00c0*/  MUFU.RCP R10, R10 ;  /* 0x0000000a000a7308 */ /* 0x010f220000001000 */
[----:B0-----:R-:W-:Y:S01]  /*00d0*/  IADD3 R6, PT, PT, R8, 0xffffffe, RZ ;  /* 0x0ffffffe08067810 */ /* 0x001fe20007ffe0ff */
[----:B-1----:R-:W-:-:S06]  /*00e0*/  IMAD R8, R0, UR4, R9 ;  /* 0x0000000400087c24 */ /* 0x002fcc000f8e0209 */
[----:B------:R0:W1:Y:S01]  /*00f0*/  F2I.FTZ.U32.TRUNC.NTZ R7, R6 ;  /* 0x0000000600077305 */ /* 0x000062000021f000 */
[----:B----4-:R-:W-:Y:S02]  /*0100*/  IADD3 R4, PT, PT, R10, 0xffffffe, RZ ;  /* 0x0ffffffe0a047810 */ /* 0x010fe40007ffe0ff */
[----:B------:R-:W-:-:S05]  /*0110*/  IABS R10, R8 ;  /* 0x00000008000a7213 */ /* 0x000fca0000000000 */
[----:B------:R4:W5:Y:S01]  /*0120*/  F2I.FTZ.U32.TRUNC.NTZ R5, R4 ;  /* 0x0000000400057305 */ /* 0x000962000021f000 */
[----:B0-----:R-:W-:Y:S02]  /*0130*/  IMAD.MOV.U32 R6, RZ, RZ, RZ ;  /* 0x000000ffff067224 */ /* 0x001fe400078e00ff */
[----:B-1----:R-:W-:Y:S02]  /*0140*/  IMAD.MOV R11, RZ, RZ, -R7 ;  /* 0x000000ffff0b7224 */ /* 0x002fe400078e0a07 */
[----:B----4-:R-:W-:Y:S02]  /*0150*/  HFMA2 R4, -RZ, RZ, 0, 0 ;  /* 0x00000000ff047431 */ /* 0x010fe400000001ff */
[----:B------:R-:W-:Y:S01]  /*0160*/  IMAD R11, R11, R2, RZ ;  /* 0x000000020b0b7224 */ /* 0x000fe200078e02ff */
[----:B-----5:R-:W-:-:S03]  /*0170*/  IADD3 R13, PT, PT, RZ, -R5, RZ ;  /* 0x80000005ff0d7210 */ /* 0x020fc60007ffe0ff */
[----:B------:R-:W-:Y:S01]  /*0180*/  IMAD.HI.U32 R6, R7, R11, R6 ;  /* 0x0000000b07067227 */ /* 0x000fe200078e0006 */
[----:B------:R-:W-:-:S03]  /*0190*/  MOV R7, R10 ;  /* 0x0000000a00077202 */ /* 0x000fc60000000f00 */
[----:B------:R-:W-:Y:S02]  /*01a0*/  IMAD R11, R13, R0, RZ ;  /* 0x000000000d0b7224 */ /* 0x000fe400078e02ff */
[----:B------:R-:W-:-:S04]  /*01b0*/  IMAD.HI.U32 R12, R6, R7, RZ ;  /* 0x00000007060c7227 */ /* 0x000fc800078e00ff */
[----:B------:R-:W-:-:S04]  /*01c0*/  IMAD.HI.U32 R4, R5, R11, R4 ;  /* 0x0000000b05047227 */ /* 0x000fc800078e0004 */
[----:B--2---:R-:W-:Y:S02]  /*01d0*/  IMAD R11, R3, UR5, RZ ;  /* 0x00000005030b7c24 */ /* 0x004fe4000f8e02ff */
[----:B------:R-:W-:Y:S02]  /*01e0*/  IMAD.MOV R5, RZ, RZ, -R12 ;  /* 0x000000ffff057224 */ /* 0x000fe400078e0a0c */
[----:B------:R-:W-:-:S04]  /*01f0*/  IMAD.HI.U32 R10, R4, R11, RZ ;  /* 0x0000000b040a7227 */ /* 0x000fc800078e00ff */
[----:B------:R-:W-:Y:S01]  /*0200*/  IMAD R5, R2, R5, R7 ;  /* 0x0000000502057224 */ /* 0x000fe200078e0207 */
[----:B------:R-:W-:-:S04]  /*0210*/  IADD3 R7, PT, PT, -R10, RZ, RZ ;  /* 0x000000ff0a077210 */ /* 0x000fc80007ffe1ff */
[----:B------:R-:W-:Y:S01]  /*0220*/  ISETP.GT.U32.AND P4, PT, R2, R5, PT ;  /* 0x000000050200720c */ /* 0x000fe20003f84070 */
[----:B------:R-:W-:-:S05]  /*0230*/  IMAD R7, R0, R7, R11 ;  /* 0x0000000700077224 */ /* 0x000fca00078e020b */
[----:B------:R-:W-:-:S07]  /*0240*/  ISETP.GE.U32.AND P0, PT, R7, R0, PT ;  /* 0x000000000700720c */ /* 0x000fce0003f06070 */
[-C--:B------:R-:W-:Y:S02]  /*0250*/  @!P4 IADD3 R5, PT, PT, R5, -R2.reuse, RZ ;  /* 0x800000020505c210 */ /* 0x080fe40007ffe0ff */
[----:B------:R-:W-:Y:S02]  /*0260*/  @!P4 IADD3 R12, PT, PT, R12, 0x1, RZ ;  /* 0x000000010c0cc810 */ /* 0x000fe40007ffe0ff */
[----:B------:R-:W-:Y:S02]  /*0270*/  ISETP.GE.U32.AND P1, PT, R5, R2, PT ;  /* 0x000000020500720c */ /* 0x000fe40003f26070 */
[----:B------:R-:W-:Y:S01]  /*0280*/  @P0 IMAD.IADD R7, R7, 0x1, -R0 ;  /* 0x0000000107070824 */ /* 0x000fe200078e0a00 */
[----:B------:R-:W-:Y:S01]  /*0290*/  LOP3.LUT R2, R8, R3, RZ, 0x3c, !PT ;  /* 0x0000000308027212 */ /* 0x000fe200078e3cff */
[----:B------:R-:W-:Y:S01]  /*02a0*/  @P0 VIADD R10, R10, 0x1 ;  /* 0x000000010a0a0836 */ /* 0x000fe20000000000 */
[----:B------:R-:W-:Y:S02]  /*02b0*/  ISETP.NE.AND P4, PT, R3, RZ, PT ;  /* 0x000000ff0300720c */ /* 0x000fe40003f85270 */
[----:B------:R-:W-:-:S02]  /*02c0*/  ISETP.GE.U32.AND P2, PT, R7, R0, PT ;  /* 0x000000000700720c */ /* 0x000fc40003f46070 */
[----:B------:R-:W-:-:S04]  /*02d0*/  ISETP.GE.AND P3, PT, R2, RZ, PT ;  /* 0x000000ff0200720c */ /* 0x000fc80003f66270 */
[----:B------:R-:W-:-:S07]  /*02e0*/  @P1 IADD3 R12, PT, PT, R12, 0x1, RZ ;  /* 0x000000010c0c1810 */ /* 0x000fce0007ffe0ff */
[----:B------:R-:W-:Y:S02]  /*02f0*/  @P2 IADD3 R10, PT, PT, R10, 0x1, RZ ;  /* 0x000000010a0a2810 */ /* 0x000fe40007ffe0ff */
[----:B------:R-:W-:Y:S02]  /*0300*/  @!P5 LOP3.LUT R10, RZ, R0, RZ, 0x33, !PT ;  /* 0x00000000ff0ad212 */ /* 0x000fe400078e33ff */
[----:B------:R-:W-:Y:S02]  /*0310*/  @!P3 IADD3 R12, PT, PT, -R12, RZ, RZ ;  /* 0x000000ff0c0cb210 */ /* 0x000fe40007ffe1ff */
[----:B------:R-:W-:Y:S02]  /*0320*/  ISETP.NE.AND P0, PT, R10, -0x1, PT ;  /* 0xffffffff0a00780c */ /* 0x000fe40003f05270 */
[----:B------:R-:W-:-:S05]  /*0330*/  @!P4 LOP3.LUT R12, RZ, R3, RZ, 0x33, !PT ;  /* 0x00000003ff0cc212 */ /* 0x000fca00078e33ff */
[----:B------:R-:W-:-:S04]  /*0340*/  IMAD.MOV R13, RZ, RZ, -R12 ;  /* 0x000000ffff0d7224 */ /* 0x000fc800078e0a0c */
[----:B------:R-:W-:Y:S02]  /*0350*/  IMAD R13, R3, R13, R8 ;  /* 0x0000000d030d7224 */ /* 0x000fe400078e0208 */
[----:B---3--:R-:W-:Y:S05]  /*0360*/  @!P0 BRA `(.L_x_0) ;  /* 0x0000000400448947 */ /* 0x008fea0003800000 */
[----:B------:R-:W0:Y:S01]  /*0370*/  S2UR UR5, SR_CgaCtaId ;  /* 0x00000000000579c3 */ /* 0x000e220000008800 */
[----:B------:R-:W1:Y:S01]  /*0380*/  LDCU UR4, c[0x0][0x398] ;  /* 0x00007300ff0477ac */ /* 0x000e620008000800 */
[----:B------:R-:W-:Y:S02]  /*0390*/  IADD3 R14, PT, PT, -R0, RZ, RZ ;  /* 0x000000ff000e7210 */ /* 0x000fe40007ffe1ff */
[----:B------:R-:W-:Y:S01]  /*03a0*/  MOV R15, RZ ;  /* 0x000000ff000f7202 */ /* 0x000fe20000000f00 */
[----:B------:R-:W2:Y:S03]  /*03b0*/  LDCU UR8, c[0x0][0x39c] ;  /* 0x00007380ff0877ac */ /* 0x000ea60008000800 */
[----:B------:R-:W3:Y:S01]  /*03c0*/  LDC.64 R4, c[0x0][0x380] ;  /* 0x0000e000ff047b82 */ /* 0x000ee20000000a00 */
[----:B-1----:R-:W-:Y:S01]  /*03d0*/  IMAD R3, R3, UR4, RZ ;  /* 0x0000000403037c24 */ /* 0x002fe2000f8e02ff */
[----:B------:R-:W-:-:S02]  /*03e0*/  UMOV UR4, 0x400 ;  /* 0x0000040000047882 */ /* 0x000fc40000000000 */
[----:B0-----:R-:W-:Y:S02]  /*03f0*/  ULEA UR4, UR5, UR4, 0x18 ;  /* 0x0000000405047291 */ /* 0x001fe4000f8ec0ff */
[----:B------:R-:W-:-:S04]  /*0400*/  ISETP.GE.AND P0, PT, R8, R3, PT ;  /* 0x000000030800720c */ /* 0x000fc80003f06270 */
[----:B------:R-:W-:Y:S01]  /*0410*/  LEA R17, R9, UR4, 0x2 ;  /* 0x0000000409117c11 */ /* 0x000fe2000f8e10ff */
[----:B--23--:R-:W-:-:S08]  /*0420*/  IMAD.WIDE R2, R8, 0x4, R4 ;  /* 0x0000000408027825 */ /* 0x00cfd000078e0204 */
.L_x_7:
[----:B------:R-:W-:-:S04]  /*0430*/  IMAD R16, R0, R15, RZ ;  /* 0x0000000f00107224 */ /* 0x000fc800078e02ff */
[----:B-1----:R-:W-:-:S05]  /*0440*/  IMAD.IADD R6, R16, 0x1, R9 ;  /* 0x0000000110067824 */ /* 0x002fca00078e0209 */
[----:B------:R-:W-:-:S13]  /*0450*/  ISETP.GE.U32.AND P1, PT, R6, R11, PT ;  /* 0x0000000b0600720c */ /* 0x000fda0003f26070 */
[----:B0-----:R-:W-:Y:S05]  /*0460*/  @P1 BRA `(.L_x_1) ;  /* 0x0000000000101947 */ /* 0x001fea0003800000 */
[----:B------:R-:W0:Y:S02]  /*0470*/  LDC.64 R4, c[0x0][0x388] ;  /* 0x0000e200ff047b82 */ /* 0x000e240000000a00 */
[----:B0-----:R-:W-:-:S06]  /*0480*/  IMAD.WIDE.U32 R4, R6, 0x4, R4 ;  /* 0x0000000406047825 */ /* 0x001fcc00078e0004 */
[----:B------:R-:W2:Y:S04]  /*0490*/  LDG.E R4, desc[UR6][R4.64] ;  /* 0x0000000604047981 */ /* 0x000ea8000c1e1900 */
[----:B--2---:R0:W-:Y:S02]  /*04a0*/  STS [R17], R4 ;  /* 0x0000000411007388 */ /* 0x0041e40000000800 */
.L_x_1:
[----:B------:R-:W-:Y:S05]  /*04b0*/  WARPSYNC.ALL ;  /* 0x0000000000007948 */ /* 0x000fea0003800000 */
[----:B------:R-:W-:Y:S01]  /*04c0*/  BAR.SYNC.DEFER_BLOCKING 0x0 ;  /* 0x0000000000007b1d */ /* 0x000fe20000010000 */
[C---:B------:R-:W-:Y:S02]  /*04d0*/  ISETP.NE.AND P1, PT, R15.reuse, R10, PT ;  /* 0x0000000a0f00720c */ /* 0x040fe40003f25270 */
[----:B------:R-:W-:-:S03]  /*04e0*/  IADD3 R15, PT, PT, R15, 0x1, RZ ;  /* 0x000000010f0f7810 */ /* 0x000fc60007ffe0ff */
[----:B------:R-:W-:Y:S04]  /*04f0*/  BSSY B0, `(.L_x_2) ;  /* 0x0000037000007945 */ /* 0x000fe80003800000 */
[----:B------:R-:W-:Y:S05]  /*0500*/  @P0 BRA `(.L_x_3) ;  /* 0x0000000000d40947 */ /* 0x000fea0003800000 */
[----:B------:R-:W1:Y:S01]  /*0510*/  LDC R19, c[0x0][0x3a0] ;  /* 0x0000e800ff137b82 */ /* 0x000e620000000800 */
[----:B------:R-:W-:Y:S01]  /*0520*/  MOV R18, UR4 ;  /* 0x0000000400127c02 */ /* 0x000fe20008000f00 */
[----:B------:R-:W-:-:S06]  /*0530*/  IMAD.MOV.U32 R20, RZ, RZ, R14 ;  /* 0x000000ffff147224 */ /* 0x000fcc00078e000e */
[----:B0-----:R-:W0:Y:S02]  /*0540*/  LDC.64 R4, c[0x0][0x390] ;  /* 0x0000e400ff047b82 */ /* 0x001e240000000a00 */
.L_x_6:
[----:B------:R-:W-:Y:S01]  /*0550*/  ISETP.GE.AND P2, PT, R16, R11, PT ;  /* 0x0000000b1000720c */ /* 0x000fe20003f46270 */
[----:B------:R-:W-:-:S12]  /*0560*/  YIELD ;  /* 0x0000000000007946 */ /* 0x000fd80003800000 */
[----:B-1----:R-:W-:Y:S05]  /*0570*/  @P2 BRA `(.L_x_3) ;  /* 0x0000000000b82947 */ /* 0x002fea0003800000 */
[----:B-1----:R-:W-:Y:S01]  /*0580*/  IABS R21, R19 ;  /* 0x0000001300157213 */ /* 0x002fe20000000000 */
[----:B------:R-:W-:Y:S01]  /*0590*/  BSSY.RECONVERGENT B1, `(.L_x_4) ;  /* 0x0000027000017945 */ /* 0x000fe20003800200 */
[----:B------:R-:W-:Y:S02]  /*05a0*/  IABS R22, R16 ;  /* 0x0000001000167213 */ /* 0x000fe40000000000 */
[----:B------:R-:W1:Y:S01]  /*05b0*/  I2F.RP R23, R21 ;  /* 0x0000001500177306 */ /* 0x000e620000209400 */
[----:B------:R-:W-:-:S07]  /*05c0*/  ISETP.GE.AND P4, PT, R16, RZ, PT ;  /* 0x000000ff1000720c */ /* 0x000fce0003f86270 */
[----:B-1----:R-:W1:Y:S02]  /*05d0*/  MUFU.RCP R23, R23 ;  /* 0x0000001700177308 */ /* 0x002e640000001000 */
[----:B-1----:R-:W-:-:S06]  /*05e0*/  IADD3 R24, PT, PT, R23, 0xffffffe, RZ ;  /* 0x0ffffffe17187810 */ /* 0x002fcc0007ffe0ff */
[----:B------:R-:W1:Y:S02]  /*05f0*/  F2I.FTZ.U32.TRUNC.NTZ R7, R24 ;  /* 0x0000001800077305 */ /* 0x000e64000021f000 */
[----:B-1----:R-:W-:-:S05]  /*0600*/  IADD3 R6, PT, PT, RZ, -R7, RZ ;  /* 0x80000007ff067210 */ /* 0x002fca0007ffe0ff */
[----:B------:R-:W-:Y:S02]  /*0610*/  IMAD R25, R6, R21, RZ ;  /* 0x0000001506197224 */ /* 0x000fe400078e02ff */
[----:B------:R-:W-:-:S04]  /*0620*/  IMAD.MOV.U32 R6, RZ, RZ, RZ ;  /* 0x000000ffff067224 */ /* 0x000fc800078e00ff */
[----:B------:R-:W-:-:S06]  /*0630*/  IMAD.HI.U32 R25, R7, R25, R6 ;  /* 0x0000001907197227 */ /* 0x000fcc00078e0006 */
[----:B------:R-:W-:Y:S01]  /*0640*/  IMAD.HI.U32 R6, R25, R22, RZ ;  /* 0x0000001619067227 */ /* 0x000fe200078e00ff */
[----:B------:R-:W-:-:S04]  /*0650*/  LOP3.LUT R25, RZ, R19, RZ, 0x33, !PT ;  /* 0x00000013ff197212 */ /* 0x000fc800078e33ff */
[----:B------:R-:W-:-:S05]  /*0660*/  IADD3 R7, PT, PT, -R6, RZ, RZ ;  /* 0x000000ff06077210 */ /* 0x000fca0007ffe1ff */
[----:B------:R-:W-:-:S05]  /*0670*/  IMAD R22, R21, R7, R22 ;  /* 0x0000000715167224 */ /* 0x000fca00078e0216 */
[----:B------:R-:W-:-:S13]  /*0680*/  ISETP.GT.U32.AND P2, PT, R21, R22, PT ;  /* 0x000000161500720c */ /* 0x000fda0003f44070 */
[----:B------:R-:W-:-:S04]  /*0690*/  @!P2 IADD3 R22, PT, PT, R22, -R21, RZ ;  /* 0x800000151616a210 */ /* 0x000fc80007ffe0ff */
[----:B------:R-:W-:Y:S01]  /*06a0*/  ISETP.GT.U32.AND P3, PT, R21, R22, PT ;  /* 0x000000161500720c */ /* 0x000fe20003f64070 */
[----:B------:R-:W-:-:S05]  /*06b0*/  IMAD.IADD R7, R22, 0x1, -R21 ;  /* 0x0000000116077824 */ /* 0x000fca00078e0a15 */
[----:B------:R-:W-:Y:S02]  /*06c0*/  SEL R7, R7, R22, !P3 ;  /* 0x0000001607077207 */ /* 0x000fe40005800000 */
[----:B------:R-:W-:Y:S02]  /*06d0*/  ISETP.NE.AND P3, PT, R19, RZ, PT ;  /* 0x000000ff1300720c */ /* 0x000fe40003f65270 */
[----:B------:R-:W-:-:S04]  /*06e0*/  @!P4 IADD3 R7, PT, PT, -R7, RZ, RZ ;  /* 0x000000ff0707c210 */ /* 0x000fc80007ffe1ff */
[----:B------:R-:W-:-:S04]  /*06f0*/  SEL R24, R25, R7, !P3 ;  /* 0x0000000719187207 */ /* 0x000fc80005800000 */
[----:B------:R-:W-:-:S13]  /*0700*/  ISETP.NE.AND P4, PT, R13, R24, PT ;  /* 0x000000180d00720c */ /* 0x000fda0003f85270 */
[----:B------:R-:W-:Y:S05]  /*0710*/  @P4 BRA `(.L_x_5) ;  /* 0x0000000000384947 */ /* 0x000fea0003800000 */
[----:B------:R-:W2:Y:S01]  /*0720*/  LDG.E R23, desc[UR6][R2.64] ;  /* 0x0000000602177981 */ /* 0x000ea2000c1e1900 */
[----:B------:R-:W-:Y:S02]  /*0730*/  ISETP.GE.U32.AND P4, PT, R22, R21, PT ;  /* 0x000000151600720c */ /* 0x000fe40003f86070 */
[----:B------:R-:W-:Y:S01]  /*0740*/  LOP3.LUT R7, R16, R19, RZ, 0x3c, !PT ;  /* 0x0000001310077212 */ /* 0x000fe200078e3cff */
[----:B------:R-:W2:Y:S01]  /*0750*/  LDS R24, [R18] ;  /* 0x0000000012187984 */ /* 0x000ea20000000800 */
[----:B------:R-:W-:Y:S02]  /*0760*/  @!P2 IADD3 R6, PT, PT, R6, 0x1, RZ ;  /* 0x000000010606a810 */ /* 0x000fe40007ffe0ff */
[----:B------:R-:W-:-:S07]  /*0770*/  ISETP.GE.AND P5, PT, R7, RZ, PT ;  /* 0x000000ff0700720c */ /* 0x000fce0003fa6270 */
[----:B------:R-:W-:-:S06]  /*0780*/  @P4 VIADD R6, R6, 0x1 ;  /* 0x0000000106064836 */ /* 0x000fcc0000000000 */
[----:B------:R-:W-:-:S04]  /*0790*/  @!P5 IADD3 R6, PT, PT, -R6, RZ, RZ ;  /* 0x000000ff0606d210 */ /* 0x000fc80007ffe1ff */
[----:B------:R-:W-:-:S05]  /*07a0*/  SEL R7, R25, R6, !P3 ;  /* 0x0000000619077207 */ /* 0x000fca0005800000 */
[----:B------:R-:W-:-:S04]  /*07b0*/  IMAD R7, R12, UR8, R7 ;  /* 0x000000080c077c24 */ /* 0x000fc8000f8e0207 */
[----:B0-----:R-:W-:-:S04]  /*07c0*/  IMAD.WIDE R6, R7, 0x4, R4 ;  /* 0x0000000407067825 */ /* 0x001fc800078e0204 */
[----:B--2---:R-:W-:-:S04]  /*07d0*/  FADD R23, R23, -R24 ;  /* 0x8000001817177221 */ /* 0x004fc80000000000 */
[----:B------:R-:W-:-:S05]  /*07e0*/  FMUL R23, R23, R23 ;  /* 0x0000001717177220 */ /* 0x000fca0000400000 */
[----:B------:R1:W-:Y:S02]  /*07f0*/  REDG.E.ADD.F32.FTZ.RN.STRONG.GPU desc[UR6][R6.64], R23 ;  /* 0x00000017060079a6 */ /* 0x0003e4000c12f306 */
.L_x_5:
[----:B------:R-:W-:Y:S05]  /*0800*/  BSYNC.RECONVERGENT B1 ;  /* 0x0000000000017941 */ /* 0x000fea0003800200 */
.L_x_4:
[----:B------:R-:W-:Y:S01]  /*0810*/  IADD3 R20, PT, PT, R20, 0x1, RZ ;  /* 0x0000000114147810 */ /* 0x000fe20007ffe0ff */
[----:B------:R-:W-:Y:S01]  /*0820*/  VIADD R18, R18, 0x4 ;  /* 0x0000000412127836 */ /* 0x000fe20000000000 */
[----:B------:R-:W-:Y:S02]  /*0830*/  IADD3 R16, PT, PT, R16, 0x1, RZ ;  /* 0x0000000110107810 */ /* 0x000fe40007ffe0ff */
[----:B------:R-:W-:-:S13]  /*0840*/  ISETP.NE.AND P2, PT, R20, RZ, PT ;  /* 0x000000ff1400720c */ /* 0x000fda0003f45270 */
[----:B------:R-:W-:Y:S05]  /*0850*/  @P2 BRA `(.L_x_6) ;  /* 0xfffffffc003c2947 */ /* 0x000fea000383ffff */
.L_x_3:
[----:B------:R-:W-:Y:S05]  /*0860*/  BSYNC B0 ;  /* 0x0000000000007941 */ /* 0x000fea0003800000 */
.L_x_2:
[----:B------:R-:W-:Y:S05]  /*0870*/  @P1 BRA `(.L_x_7) ;  /* 0xfffffff800ec1947 */ /* 0x000fea000383ffff */
.L_x_0:
[----:B------:R-:W-:Y:S05]  /*0880*/  WARPSYNC.ALL ;  /* 0x0000000000007948 */ /* 0x000fea0003800000 */
[----:B------:R-:W0:Y:S01]  /*0890*/  LDC.64 R2, c[0x0][0x398] ;  /* 0x0000e600ff027b82 */ /* 0x000e220000000a00 */
[----:B------:R-:W0:Y:S07]  /*08a0*/  LDCU UR5, c[0x0][0x3a0] ;  /* 0x00007400ff0577ac */ /* 0x000e2e0008000800 */
[----:B------:R-:W-:Y:S01]  /*08b0*/  BAR.SYNC.DEFER_BLOCKING 0x0 ;  /* 0x0000000000007b1d */ /* 0x000fe20000010000 */
[----:B------:R-:W-:Y:S01]  /*08c0*/  ISETP.NE.AND P0, PT, R13, RZ, PT ;  /* 0x000000ff0d00720c */ /* 0x000fe20003f05270 */
[----:B0-----:R-:W-:-:S05]  /*08d0*/  IMAD R5, R2, UR5, RZ ;  /* 0x0000000502057c24 */ /* 0x001fca000f8e02ff */
[----:B------:R-:W-:-:S04]  /*08e0*/  ISETP.GE.OR P0, PT, R8, R5, P0 ;  /* 0x000000050800720c */ /* 0x000fc80000706670 */
[----:B------:R-:W-:-:S13]  /*08f0*/  ISETP.LT.OR P0, PT, R3, 0x1, P0 ;  /* 0x000000010300780c */ /* 0x000fda0000701670 */
[----:B------:R-:W-:Y:S05]  /*0900*/  @P0 EXIT ;  /* 0x000000000000094d */ /* 0x000fea0003800000 */
[C---:B------:R-:W-:Y:S01]  /*0910*/  ISETP.GE.U32.AND P0, PT, R3.reuse, 0x10, PT ;  /* 0x000000100300780c */ /* 0x040fe20003f06070 */
[----:B------:R-:W-:Y:S01]  /*0920*/  IMAD R12, R12, R3, RZ ;  /* 0x000000030c0c7224 */ /* 0x000fe200078e02ff */
[----:B------:R-:W-:Y:S02]  /*0930*/  LOP3.LUT R10, R3, 0xf, RZ, 0xc0, !PT ;  /* 0x0000000f030a7812 */ /* 0x000fe400078ec0ff */
[----:B------:R-:W-:-:S09]  /*0940*/  MOV R5, RZ ;  /* 0x000000ff00057202 */ /* 0x000fd20000000f00 */
[----:B------:R-:W-:Y:S05]  /*0950*/  @!P0 BRA `(.L_x_8) ;  /* 0x0000001000748947 */ /* 0x000fea0003800000 */
[----:B------:R-:W0:Y:S01]  /*0960*/  LDCU.64 UR4, c[0x0][0x390] ;  /* 0x00007200ff0477ac */ /* 0x000e220008000a00 */
[----:B------:R-:W-:Y:S01]  /*0970*/  LOP3.LUT R5, R3, 0x7ffffff0, RZ, 0xc0, !PT ;  /* 0x7ffffff003057812 */ /* 0x000fe200078ec0ff */
[----:B------:R-:W-:-:S03]  /*0980*/  IMAD.MOV.U32 R4, RZ, RZ, R12 ;  /* 0x000000ffff047224 */ /* 0x000fc600078e000c */
[----:B-1----:R-:W-:Y:S01]  /*0990*/  IADD3 R6, PT, PT, -R5, RZ, RZ ;  /* 0x000000ff05067210 */ /* 0x002fe20007ffe1ff */
[----:B0-----:R-:W-:-:S04]  /*09a0*/  UIADD3 UR4, UP0, UPT, UR4, 0x20, URZ ;  /* 0x0000002004047890 */ /* 0x001fc8000ff1e0ff */
[----:B------:R-:W-:-:S12]  /*09b0*/  UIADD3.X UR5, UPT, UPT, URZ, UR5, URZ, UP0, !UPT ;  /* 0x00000005ff057290 */ /* 0x000fd800087fe4ff */
.L_x_57:
[----:B0-----:R-:W-:Y:S01]  /*09c0*/  MOV R2, UR4 ;  /* 0x0000000400027c02 */ /* 0x001fe20008000f00 */
[----:B------:R-:W-:-:S04]  /*09d0*/  IMAD.U32 R3, RZ, RZ, UR5 ;  /* 0x00000005ff037e24 */ /* 0x000fc8000f8e00ff */
[----:B------:R-:W-:-:S05]  /*09e0*/  IMAD.WIDE R2, R4, 0x4, R2 ;  /* 0x0000000404027825 */ /* 0x000fca00078e0202 */
[----:B------:R-:W2:Y:S01]  /*09f0*/  LDG.E R14, desc[UR6][R2.64+-0x20] ;  /* 0xffffe006020e7981 */ /* 0x000ea2000c1e1900 */
[----:B------:R-:W-:Y:S01]  /*0a00*/  IADD3 R6, PT, PT, R6, 0x10, RZ ;  /* 0x0000001006067810 */ /* 0x000fe20007ffe0ff */
[----:B------:R-:W-:Y:S03]  /*0a10*/  BSSY.RECONVERGENT B0, `(.L_x_9) ;  /* 0x000000f000007945 */ /* 0x000fe60003800200 */
[----:B------:R-:W-:Y:S02]  /*0a20*/  ISETP.NE.AND P0, PT, R6, RZ, PT ;  /* 0x000000ff0600720c */ /* 0x000fe40003f05270 */
[----:B--2---:R-:W-:Y:S01]  /*0a30*/  IADD3 R0, PT, PT, R14, -0xd000000, RZ ;  /* 0xf30000000e007810 */ /* 0x004fe20007ffe0ff */
[----:B------:R0:W1:Y:S03]  /*0a40*/  MUFU.RSQ R9, R14 ;  /* 0x0000000e00097308 */ /* 0x0000660000001400 */
[----:B------:R-:W-:-:S13]  /*0a50*/  ISETP.GT.U32.AND P1, PT, R0, 0x727fffff, PT ;  /* 0x727fffff0000780c */ /* 0x000fda0003f24070 */
[----:B0-----:R-:W-:Y:S05]  /*0a60*/  @!P1 BRA `(.L_x_10) ;  /* 0x0000000000149947 */ /* 0x001fea0003800000 */
[----:B------:R-:W-:Y:S01]  /*0a70*/  IMAD.MOV.U32 R0, RZ, RZ, R14 ;  /* 0x000000ffff007224 */ /* 0x000fe200078e000e */
[----:B------:R-:W-:-:S07]  /*0a80*/  MOV R15, 0xaa0 ;  /* 0x00000aa0000f7802 */ /* 0x000fce0000000f00 */
[----:B-1----:R-:W-:Y:S05]  /*0a90*/  CALL.REL.NOINC `($__internal_0_$__cuda_sm20_sqrt_rn_f32_slowpath) ;  /* 0x00000020001c7944 */ /* 0x002fea0003c00000 */
[----:B------:R-:W-:Y:S01]  /*0aa0*/  MOV R7, R0 ;  /* 0x0000000000077202 */ /* 0x000fe20000000f00 */
[----:B------:R-:W-:Y:S06]  /*0ab0*/  BRA `(.L_x_11) ;  /* 0x0000000000107947 */ /* 0x000fec0003800000 */
.L_x_10:
[----:B-1----:R-:W-:Y:S01]  /*0ac0*/  FMUL.FTZ R7, R14, R9 ;  /* 0x000000090e077220 */ /* 0x002fe20000410000 */
[----:B------:R-:W-:-:S03]  /*0ad0*/  FMUL.FTZ R8, R9, 0.5 ;  /* 0x3f00000009087820 */ /* 0x000fc60000410000 */
[----:B------:R-:W-:-:S04]  /*0ae0*/  FFMA R0, -R7, R7, R14 ;  /* 0x0000000707007223 */ /* 0x000fc8000000010e */
[----:B------:R-:W-:-:S07]  /*0af0*/  FFMA R7, R0, R8, R7 ;  /* 0x0000000800077223 */ /* 0x000fce0000000007 */
.L_x_11:
[----:B------:R-:W-:Y:S05]  /*0b00*/  BSYNC.RECONVERGENT B0 ;  /* 0x0000000000007941 */ /* 0x000fea0003800200 */
.L_x_9:
[----:B------:R-:W2:Y:S01]  /*0b10*/  LDG.E R14, desc[UR6][R2.64+-0x1c] ;  /* 0xffffe406020e7981 */ /* 0x000ea2000c1e1900 */
[----:B------:R-:W-:Y:S03]  /*0b20*/  BSSY.RECONVERGENT B0, `(.L_x_12) ;  /* 0x000000f000007945 */ /* 0x000fe60003800200 */
[----:B------:R0:W-:Y:S01]  /*0b30*/  STG.E desc[UR6][R2.64+-0x20], R7 ;  /* 0xffffe00702007986 */ /* 0x0001e2000c101906 */
        /* <DEDUP_REMOVED lines=9> */
.L_x_13:
[----:B-1----:R-:W-:Y:S01]  /*0bd0*/  FMUL.FTZ R7, R14, R9 ;  /* 0x000000090e077220 */ /* 0x002fe20000410000 */
[----:B------:R-:W-:-:S03]  /*0be0*/  FMUL.FTZ R8, R9, 0.5 ;  /* 0x3f00000009087820 */ /* 0x000fc60000410000 */
[----:B------:R-:W-:-:S04]  /*0bf0*/  FFMA R0, -R7, R7, R14 ;  /* 0x0000000707007223 */ /* 0x000fc8000000010e */
[----:B------:R-:W-:-:S07]  /*0c00*/  FFMA R7, R0, R8, R7 ;  /* 0x0000000800077223 */ /* 0x000fce0000000007 */
.L_x_14:
[----:B------:R-:W-:Y:S05]  /*0c10*/  BSYNC.RECONVERGENT B0 ;  /* 0x0000000000007941 */ /* 0x000fea0003800200 */
.L_x_12:
        /* <DEDUP_REMOVED lines=12> */
.L_x_16:
[----:B-1----:R-:W-:Y:S01]  /*0ce0*/  FMUL.FTZ R7, R14, R9 ;  /* 0x000000090e077220 */ /* 0x002fe20000410000 */
[----:B------:R-:W-:-:S03]  /*0cf0*/  FMUL.FTZ R8, R9, 0.5 ;  /* 0x3f00000009087820 */ /* 0x000fc60000410000 */
[----:B------:R-:W-:-:S04]  /*0d00*/  FFMA R0, -R7, R7, R14 ;  /* 0x0000000707007223 */ /* 0x000fc8000000010e */
[----:B------:R-:W-:-:S07]  /*0d10*/  FFMA R7, R0, R8, R7 ;  /* 0x0000000800077223 */ /* 0x000fce0000000007 */
.L_x_17:
[----:B------:R-:W-:Y:S05]  /*0d20*/  BSYNC.RECONVERGENT B0 ;  /* 0x0000000000007941 */ /* 0x000fea0003800200 */
.L_x_15:
        /* <DEDUP_REMOVED lines=12> */
.L_x_19:
[----:B-1----:R-:W-:Y:S01]  /*0df0*/  FMUL.FTZ R7, R14, R9 ;  /* 0x000000090e077220 */ /* 0x002fe20000410000 */
[----:B------:R-:W-:-:S03]  /*0e00*/  FMUL.FTZ R8, R9, 0.5 ;  /* 0x3f00000009087820 */ /* 0x000fc60000410000 */
[----:B------:R-:W-:-:S04]  /*0e10*/  FFMA R0, -R7, R7, R14 ;  /* 0x0000000707007223 */ /* 0x000fc8000000010e */
[----:B------:R-:W-:-:S07]  /*0e20*/  FFMA R7, R0, R8, R7 ;  /* 0x0000000800077223 */ /* 0x000fce0000000007 */
.L_x_20:
[----:B------:R-:W-:Y:S05]  /*0e30*/  BSYNC.RECONVERGENT B0 ;  /* 0x0000000000007941 */ /* 0x000fea0003800200 */
.L_x_18:
        /* <DEDUP_REMOVED lines=12> */
.L_x_22:
[----:B-1----:R-:W-:Y:S01]  /*0f00*/  FMUL.FTZ R7, R14, R9 ;  /* 0x000000090e077220 */ /* 0x002fe20000410000 */
[----:B------:R-:W-:-:S03]  /*0f10*/  FMUL.FTZ R8, R9, 0.5 ;  /* 0x3f00000009087820 */ /* 0x000fc60000410000 */
[----:B------:R-:W-:-:S04]  /*0f20*/  FFMA R0, -R7, R7, R14 ;  /* 0x0000000707007223 */ /* 0x000fc8000000010e */
[----:B------:R-:W-:-:S07]  /*0f30*/  FFMA R7, R0, R8, R7 ;  /* 0x0000000800077223 */ /* 0x000fce0000000007 */
.L_x_23:
[----:B------:R-:W-:Y:S05]  /*0f40*/  BSYNC.RECONVERGENT B0 ;  /* 0x0000000000007941 */ /* 0x000fea0003800200 */
.L_x_21:
        /* <DEDUP_REMOVED lines=12> */
.L_x_25:
[----:B-1----:R-:W-:Y:S01]  /*1010*/  FMUL.FTZ R7, R14, R9 ;  /* 0x000000090e077220 */ /* 0x002fe20000410000 */
[----:B------:R-:W-:-:S03]  /*1020*/  FMUL.FTZ R8, R9, 0.5 ;  /* 0x3f00000009087820 */ /* 0x000fc60000410000 */
[----:B------:R-:W-:-:S04]  /*1030*/  FFMA R0, -R7, R7, R14 ;  /* 0x0000000707007223 */ /* 0x000fc8000000010e */
[----:B------:R-:W-:-:S07]  /*1040*/  FFMA R7, R0, R8, R7 ;  /* 0x0000000800077223 */ /* 0x000fce0000000007 */
.L_x_26:
[----:B------:R-:W-:Y:S05]  /*1050*/  BSYNC.RECONVERGENT B0 ;  /* 0x0000000000007941 */ /* 0x000fea0003800200 */
.L_x_24:
        /* <DEDUP_REMOVED lines=12> */
.L_x_28:
[----:B-1----:R-:W-:Y:S01]  /*1120*/  FMUL.FTZ R7, R14, R9 ;  /* 0x000000090e077220 */ /* 0x002fe20000410000 */
[----:B------:R-:W-:-:S03]  /*1130*/  FMUL.FTZ R8, R9, 0.5 ;  /* 0x3f00000009087820 */ /* 0x000fc60000410000 */
[----:B------:R-:W-:-:S04]  /*1140*/  FFMA R0, -R7, R7, R14 ;  /* 0x0000000707007223 */ /* 0x000fc8000000010e */
[----:B------:R-:W-:-:S07]  /*1150*/  FFMA R7, R0, R8, R7 ;  /* 0x0000000800077223 */ /* 0x000fce0000000007 */
.L_x_29:
[----:B------:R-:W-:Y:S05]  /*1160*/  BSYNC.RECONVERGENT B0 ;  /* 0x0000000000007941 */ /* 0x000fea0003800200 */
.L_x_27:
        /* <DEDUP_REMOVED lines=12> */
.L_x_31:
[----:B-1----:R-:W-:Y:S01]  /*1230*/  FMUL.FTZ R7, R14, R9 ;  /* 0x000000090e077220 */ /* 0x002fe20000410000 */
[----:B------:R-:W-:-:S03]  /*1240*/  FMUL.FTZ R8, R9, 0.5 ;  /* 0x3f00000009087820 */ /* 0x000fc60000410000 */
[----:B------:R-:W-:-:S04]  /*1250*/  FFMA R0, -R7, R7, R14 ;  /* 0x0000000707007223 */ /* 0x000fc8000000010e */
[----:B------:R-:W-:-:S07]  /*1260*/  FFMA R7, R0, R8, R7 ;  /* 0x0000000800077223 */ /* 0x000fce0000000007 */
.L_x_32:
[----:B------:R-:W-:Y:S05]  /*1270*/  BSYNC.RECONVERGENT B0 ;  /* 0x0000000000007941 */ /* 0x000fea0003800200 */
.L_x_30:
        /* <DEDUP_REMOVED lines=12> */
.L_x_34:
[----:B-1----:R-:W-:Y:S01]  /*1340*/  FMUL.FTZ R7, R14, R9 ;  /* 0x000000090e077220 */ /* 0x002fe20000410000 */
[----:B------:R-:W-:-:S03]  /*1350*/  FMUL.FTZ R8, R9, 0.5 ;  /* 0x3f00000009087820 */ /* 0x000fc60000410000 */
[----:B------:R-:W-:-:S04]  /*1360*/  FFMA R0, -R7, R7, R14 ;  /* 0x0000000707007223 */ /* 0x000fc8000000010e */
[----:B------:R-:W-:-:S07]  /*1370*/  FFMA R7, R0, R8, R7 ;  /* 0x0000000800077223 */ /* 0x000fce0000000007 */
.L_x_35:
[----:B------:R-:W-:Y:S05]  /*1380*/  BSYNC.RECONVERGENT B0 ;  /* 0x0000000000007941 */ /* 0x000fea0003800200 */
.L_x_33:
        /* <DEDUP_REMOVED lines=12> */
.L_x_37:
[----:B-1----:R-:W-:Y:S01]  /*1450*/  FMUL.FTZ R7, R14, R9 ;  /* 0x000000090e077220 */ /* 0x002fe20000410000 */
[----:B------:R-:W-:-:S03]  /*1460*/  FMUL.FTZ R8, R9, 0.5 ;  /* 0x3f00000009087820 */ /* 0x000fc60000410000 */
[----:B------:R-:W-:-:S04]  /*1470*/  FFMA R0, -R7, R7, R14 ;  /* 0x0000000707007223 */ /* 0x000fc8000000010e */
[----:B------:R-:W-:-:S07]  /*1480*/  FFMA R7, R0, R8, R7 ;  /* 0x0000000800077223 */ /* 0x000fce0000000007 */
.L_x_38:
[----:B------:R-:W-:Y:S05]  /*1490*/  BSYNC.RECONVERGENT B0 ;  /* 0x0000000000007941 */ /* 0x000fea0003800200 */
.L_x_36:
        /* <DEDUP_REMOVED lines=12> */
.L_x_40:
[----:B-1----:R-:W-:Y:S01]  /*1560*/  FMUL.FTZ R7, R14, R9 ;  /* 0x000000090e077220 */ /* 0x002fe20000410000 */
[----:B------:R-:W-:-:S03]  /*1570*/  FMUL.FTZ R8, R9, 0.5 ;  /* 0x3f00000009087820 */ /* 0x000fc60000410000 */
[----:B------:R-:W-:-:S04]  /*1580*/  FFMA R0, -R7, R7, R14 ;  /* 0x0000000707007223 */ /* 0x000fc8000000010e */
[----:B------:R-:W-:-:S07]  /*1590*/  FFMA R7, R0, R8, R7 ;  /* 0x0000000800077223 */ /* 0x000fce0000000007 */
.L_x_41:
[----:B------:R-:W-:Y:S05]  /*15a0*/  BSYNC.RECONVERGENT B0 ;  /* 0x0000000000007941 */ /* 0x000fea0003800200 */
.L_x_39:
        /* <DEDUP_REMOVED lines=12> */
.L_x_43:
[----:B-1----:R-:W-:Y:S01]  /*1670*/  FMUL.FTZ R7, R14, R9 ;  /* 0x000000090e077220 */ /* 0x002fe20000410000 */
[----:B------:R-:W-:-:S03]  /*1680*/  FMUL.FTZ R8, R9, 0.5 ;  /* 0x3f00000009087820 */ /* 0x000fc60000410000 */
[----:B------:R-:W-:-:S04]  /*1690*/  FFMA R0, -R7, R7, R14 ;  /* 0x0000000707007223 */ /* 0x000fc8000000010e */
[----:B------:R-:W-:-:S07]  /*16a0*/  FFMA R7, R0, R8, R7 ;  /* 0x0000000800077223 */ /* 0x000fce0000000007 */
.L_x_44:
[----:B------:R-:W-:Y:S05]  /*16b0*/  BSYNC.RECONVERGENT B0 ;  /* 0x0000000000007941 */ /* 0x000fea0003800200 */
.L_x_42:
        /* <DEDUP_REMOVED lines=12> */
.L_x_46:
[----:B-1----:R-:W-:Y:S01]  /*1780*/  FMUL.FTZ R7, R14, R9 ;  /* 0x000000090e077220 */ /* 0x002fe20000410000 */
[----:B------:R-:W-:-:S03]  /*1790*/  FMUL.FTZ R8, R9, 0.5 ;  /* 0x3f00000009087820 */ /* 0x000fc60000410000 */
[----:B------:R-:W-:-:S04]  /*17a0*/  FFMA R0, -R7, R7, R14 ;  /* 0x0000000707007223 */ /* 0x000fc8000000010e */
[----:B------:R-:W-:-:S07]  /*17b0*/  FFMA R7, R0, R8, R7 ;  /* 0x0000000800077223 */ /* 0x000fce0000000007 */
.L_x_47:
[----:B------:R-:W-:Y:S05]  /*17c0*/  BSYNC.RECONVERGENT B0 ;  /* 0x0000000000007941 */ /* 0x000fea0003800200 */
.L_x_45:
        /* <DEDUP_REMOVED lines=12> */
.L_x_49:
[----:B-1----:R-:W-:Y:S01]  /*1890*/  FMUL.FTZ R7, R14, R9 ;  /* 0x000000090e077220 */ /* 0x002fe20000410000 */
[----:B------:R-:W-:-:S03]  /*18a0*/  FMUL.FTZ R8, R9, 0.5 ;  /* 0x3f00000009087820 */ /* 0x000fc60000410000 */
[----:B------:R-:W-:-:S04]  /*18b0*/  FFMA R0, -R7, R7, R14 ;  /* 0x0000000707007223 */ /* 0x000fc8000000010e */
[----:B------:R-:W-:-:S07]  /*18c0*/  FFMA R7, R0, R8, R7 ;  /* 0x0000000800077223 */ /* 0x000fce0000000007 */
.L_x_50:
[----:B------:R-:W-:Y:S05]  /*18d0*/  BSYNC.RECONVERGENT B0 ;  /* 0x0000000000007941 */ /* 0x000fea0003800200 */
.L_x_48:
        /* <DEDUP_REMOVED lines=12> */
.L_x_52:
[----:B-1----:R-:W-:Y:S01]  /*19a0*/  FMUL.FTZ R7, R14, R9 ;  /* 0x000000090e077220 */ /* 0x002fe20000410000 */
[----:B------:R-:W-:-:S03]  /*19b0*/  FMUL.FTZ R8, R9, 0.5 ;  /* 0x3f00000009087820 */ /* 0x000fc60000410000 */
[----:B------:R-:W-:-:S04]  /*19c0*/  FFMA R0, -R7, R7, R14 ;  /* 0x0000000707007223 */ /* 0x000fc8000000010e */
[----:B------:R-:W-:-:S07]  /*19d0*/  FFMA R7, R0, R8, R7 ;  /* 0x0000000800077223 */ /* 0x000fce0000000007 */
.L_x_53:
[----:B------:R-:W-:Y:S05]  /*19e0*/  BSYNC.RECONVERGENT B0 ;  /* 0x0000000000007941 */ /* 0x000fea0003800200 */
.L_x_51:
        /* <DEDUP_REMOVED lines=12> */
.L_x_55:
[----:B-1----:R-:W-:Y:S01]  /*1ab0*/  FMUL.FTZ R7, R14, R9 ;  /* 0x000000090e077220 */ /* 0x002fe20000410000 */
[----:B------:R-:W-:-:S03]  /*1ac0*/  FMUL.FTZ R8, R9, 0.5 ;  /* 0x3f00000009087820 */ /* 0x000fc60000410000 */
[----:B------:R-:W-:-:S04]  /*1ad0*/  FFMA R0, -R7, R7, R14 ;  /* 0x0000000707007223 */ /* 0x000fc8000000010e */
[----:B------:R-:W-:-:S07]  /*1ae0*/  FFMA R7, R0, R8, R7 ;  /* 0x0000000800077223 */ /* 0x000fce0000000007 */
.L_x_56:
[----:B------:R-:W-:Y:S05]  /*1af0*/  BSYNC.RECONVERGENT B0 ;  /* 0x0000000000007941 */ /* 0x000fea0003800200 */
.L_x_54:
[----:B------:R0:W-:Y:S01]  /*1b00*/  STG.E desc[UR6][R2.64+0x1c], R7 ;  /* 0x00001c0702007986 */ /* 0x0001e2000c101906 */
[----:B------:R-:W-:Y:S01]  /*1b10*/  IADD3 R4, PT, PT, R4, 0x10, RZ ;  /* 0x0000001004047810 */ /* 0x000fe20007ffe0ff */
[----:B------:R-:W-:Y:S06]  /*1b20*/  @P0 BRA `(.L_x_57) ;  /* 0xffffffec00a40947 */ /* 0x000fec000383ffff */
.L_x_8:
[----:B------:R-:W-:-:S13]  /*1b30*/  ISETP.NE.AND P0, PT, R10, RZ, PT ;  /* 0x000000ff0a00720c */ /* 0x000fda0003f05270 */
[----:B------:R-:W-:Y:S05]  /*1b40*/  @!P0 EXIT ;  /* 0x000000000000894d */ /* 0x000fea0003800000 */
[----:B------:R-:W2:Y:S01]  /*1b50*/  LDCU UR4, c[0x0][0x39c] ;  /* 0x00007380ff0477ac */ /* 0x000ea20008000800 */
[----:B------:R-:W-:Y:S01]  /*1b60*/  ISETP.GE.U32.AND P0, PT, R10, 0x8, PT ;  /* 0x000000080a00780c */ /* 0x000fe20003f06070 */
[----:B--2---:R-:W-:-:S12]  /*1b70*/  ULOP3.LUT UR4, UR4, 0x7, URZ, 0xc0, !UPT ;  /* 0x0000000704047892 */ /* 0x004fd8000f8ec0ff */
[----:B------:R-:W-:Y:S05]  /*1b80*/  @!P0 BRA `(.L_x_58) ;  /* 0x0000000800308947 */ /* 0x000fea0003800000 */
[----:B0-----:R-:W0:Y:S01]  /*1b90*/  LDC.64 R2, c[0x0][0x390] ;  /* 0x0000e400ff027b82 */ /* 0x001e220000000a00 */
[----:B-1----:R-:W-:-:S04]  /*1ba0*/  IMAD.IADD R7, R12, 0x1, R5 ;  /* 0x000000010c077824 */ /* 0x002fc800078e0205 */
[----:B0-----:R-:W-:-:S05]  /*1bb0*/  IMAD.WIDE R2, R7, 0x4, R2 ;  /* 0x0000000407027825 */ /* 0x001fca00078e0202 */
[----:B------:R-:W2:Y:S01]  /*1bc0*/  LDG.E R6, desc[UR6][R2.64] ;  /* 0x0000000602067981 */ /* 0x000ea2000c1e1900 */
[----:B------:R-:W-:Y:S01]  /*1bd0*/  BSSY.RECONVERGENT B0, `(.L_x_59) ;  /* 0x000000e000007945 */ /* 0x000fe20003800200 */
[----:B--2---:R-:W-:Y:S01]  /*1be0*/  IADD3 R0, PT, PT, R6, -0xd000000, RZ ;  /* 0xf300000006007810 */ /* 0x004fe20007ffe0ff */
[----:B------:R0:W1:Y:S03]  /*1bf0*/  MUFU.RSQ R9, R6 ;  /* 0x0000000600097308 */ /* 0x0000660000001400 */
[----:B------:R-:W-:-:S13]  /*1c00*/  ISETP.GT.U32.AND P0, PT, R0, 0x727fffff, PT ;  /* 0x727fffff0000780c */ /* 0x000fda0003f04070 */
[----:B0-----:R-:W-:Y:S05]  /*1c10*/  @!P0 BRA `(.L_x_60) ;  /* 0x0000000000148947 */ /* 0x001fea0003800000 */
[----:B------:R-:W-:Y:S02]  /*1c20*/  MOV R0, R6 ;  /* 0x0000000600007202 */ /* 0x000fe40000000f00 */
[----:B------:R-:W-:-:S07]  /*1c30*/  MOV R15, 0x1c50 ;  /* 0x00001c50000f7802 */ /* 0x000fce0000000f00 */
[----:B-1----:R-:W-:Y:S05]  /*1c40*/  CALL.REL.NOINC `($__internal_0_$__cuda_sm20_sqrt_rn_f32_slowpath) ;  /* 0x0000000c00b07944 */ /* 0x002fea0003c00000 */
[----:B------:R-:W-:Y:S01]  /*1c50*/  IMAD.MOV.U32 R7, RZ, RZ, R0 ;  /* 0x000000ffff077224 */ /* 0x000fe200078e0000 */
[----:B------:R-:W-:Y:S06]  /*1c60*/  BRA `(.L_x_61) ;  /* 0x0000000000107947 */ /* 0x000fec0003800000 */
.L_x_60:
[----:B-1----:R-:W-:Y:S01]  /*1c70*/  FMUL.FTZ R7, R6, R9 ;  /* 0x0000000906077220 */ /* 0x002fe20000410000 */
[----:B------:R-:W-:-:S03]  /*1c80*/  FMUL.FTZ R4, R9, 0.5 ;  /* 0x3f00000009047820 */ /* 0x000fc60000410000 */
[----:B------:R-:W-:-:S04]  /*1c90*/  FFMA R0, -R7, R7, R6 ;  /* 0x0000000707007223 */ /* 0x000fc80000000106 */
[----:B------:R-:W-:-:S07]  /*1ca0*/  FFMA R7, R0, R4, R7 ;  /* 0x0000000400077223 */ /* 0x000fce0000000007 */
.L_x_61:
[----:B------:R-:W-:Y:S05]  /*1cb0*/  BSYNC.RECONVERGENT B0 ;  /* 0x0000000000007941 */ /* 0x000fea0003800200 */
.L_x_59:
[----:B------:R-:W2:Y:S01]  /*1cc0*/  LDG.E R6, desc[UR6][R2.64+0x4] ;  /* 0x0000040602067981 */ /* 0x000ea2000c1e1900 */
[----:B------:R-:W-:Y:S03]  /*1cd0*/  BSSY.RECONVERGENT B0, `(.L_x_62) ;  /* 0x000000f000007945 */ /* 0x000fe60003800200 */
[----:B------:R0:W-:Y:S01]  /*1ce0*/  STG.E desc[UR6][R2.64], R7 ;  /* 0x0000000702007986 */ /* 0x0001e2000c101906 */
        /* <DEDUP_REMOVED lines=9> */
.L_x_63:
[----:B-1----:R-:W-:Y:S01]  /*1d80*/  FMUL.FTZ R7, R6, R9 ;  /* 0x0000000906077220 */ /* 0x002fe20000410000 */
[----:B------:R-:W-:-:S03]  /*1d90*/  FMUL.FTZ R4, R9, 0.5 ;  /* 0x3f00000009047820 */ /* 0x000fc60000410000 */
[----:B------:R-:W-:-:S04]  /*1da0*/  FFMA R0, -R7, R7, R6 ;  /* 0x0000000707007223 */ /* 0x000fc80000000106 */
[----:B------:R-:W-:-:S07]  /*1db0*/  FFMA R7, R0, R4, R7 ;  /* 0x0000000400077223 */ /* 0x000fce0000000007 */
.L_x_64:
[----:B------:R-:W-:Y:S05]  /*1dc0*/  BSYNC.RECONVERGENT B0 ;  /* 0x0000000000007941 */ /* 0x000fea0003800200 */
.L_x_62:
        /* <DEDUP_REMOVED lines=12> */
.L_x_66:
[----:B-1----:R-:W-:Y:S01]  /*1e90*/  FMUL.FTZ R7, R6, R9 ;  /* 0x0000000906077220 */ /* 0x002fe20000410000 */
[----:B------:R-:W-:-:S03]  /*1ea0*/  FMUL.FTZ R4, R9, 0.5 ;  /* 0x3f00000009047820 */ /* 0x000fc60000410000 */
[----:B------:R-:W-:-:S04]  /*1eb0*/  FFMA R0, -R7, R7, R6 ;  /* 0x0000000707007223 */ /* 0x000fc80000000106 */
[----:B------:R-:W-:-:S07]  /*1ec0*/  FFMA R7, R0, R4, R7 ;  /* 0x0000000400077223 */ /* 0x000fce0000000007 */
.L_x_67:
[----:B------:R-:W-:Y:S05]  /*1ed0*/  BSYNC.RECONVERGENT B0 ;  /* 0x0000000000007941 */ /* 0x000fea0003800200 */
.L_x_65:
        /* <DEDUP_REMOVED lines=12> */
.L_x_69:
[----:B-1----:R-:W-:Y:S01]  /*1fa0*/  FMUL.FTZ R7, R6, R9 ;  /* 0x0000000906077220 */ /* 0x002fe20000410000 */
[----:B------:R-:W-:-:S03]  /*1fb0*/  FMUL.FTZ R4, R9, 0.5 ;  /* 0x3f00000009047820 */ /* 0x000fc60000410000 */
[----:B------:R-:W-:-:S04]  /*1fc0*/  FFMA R0, -R7, R7, R6 ;  /* 0x0000000707007223 */ /* 0x000fc80000000106 */
[----:B------:R-:W-:-:S07]  /*1fd0*/  FFMA R7, R0, R4, R7 ;  /* 0x0000000400077223 */ /* 0x000fce0000000007 */
.L_x_70:
[----:B------:R-:W-:Y:S05]  /*1fe0*/  BSYNC.RECONVERGENT B0 ;  /* 0x0000000000007941 */ /* 0x000fea0003800200 */
.L_x_68:
        /* <DEDUP_REMOVED lines=12> */
.L_x_72:
[----:B-1----:R-:W-:Y:S01]  /*20b0*/  FMUL.FTZ R7, R6, R9 ;  /* 0x0000000906077220 */ /* 0x002fe20000410000 */
[----:B------:R-:W-:-:S03]  /*20c0*/  FMUL.FTZ R4, R9, 0.5 ;  /* 0x3f00000009047820 */ /* 0x000fc60000410000 */
[----:B------:R-:W-:-:S04]  /*20d0*/  FFMA R0, -R7, R7, R6 ;  /* 0x0000000707007223 */ /* 0x000fc80000000106 */
[----:B------:R-:W-:-:S07]  /*20e0*/  FFMA R7, R0, R4, R7 ;  /* 0x0000000400077223 */ /* 0x000fce0000000007 */
.L_x_73:
[----:B------:R-:W-:Y:S05]  /*20f0*/  BSYNC.RECONVERGENT B0 ;  /* 0x0000000000007941 */ /* 0x000fea0003800200 */
.L_x_71:
        /* <DEDUP_REMOVED lines=12> */
.L_x_75:
[----:B-1----:R-:W-:Y:S01]  /*21c0*/  FMUL.FTZ R7, R6, R9 ;  /* 0x0000000906077220 */ /* 0x002fe20000410000 */
[----:B------:R-:W-:-:S03]  /*21d0*/  FMUL.FTZ R4, R9, 0.5 ;  /* 0x3f00000009047820 */ /* 0x000fc60000410000 */
[----:B------:R-:W-:-:S04]  /*21e0*/  FFMA R0, -R7, R7, R6 ;  /* 0x0000000707007223 */ /* 0x000fc80000000106 */
[----:B------:R-:W-:-:S07]  /*21f0*/  FFMA R7, R0, R4, R7 ;  /* 0x0000000400077223 */ /* 0x000fce0000000007 */
.L_x_76:
[----:B------:R-:W-:Y:S05]  /*2200*/  BSYNC.RECONVERGENT B0 ;  /* 0x0000000000007941 */ /* 0x000fea0003800200 */
.L_x_74:
        /* <DEDUP_REMOVED lines=12> */
.L_x_78:
[----:B-1----:R-:W-:Y:S01]  /*22d0*/  FMUL.FTZ R7, R6, R9 ;  /* 0x0000000906077220 */ /* 0x002fe20000410000 */
[----:B------:R-:W-:-:S03]  /*22e0*/  FMUL.FTZ R4, R9, 0.5 ;  /* 0x3f00000009047820 */ /* 0x000fc60000410000 */
[----:B------:R-:W-:-:S04]  /*22f0*/  FFMA R0, -R7, R7, R6 ;  /* 0x0000000707007223 */ /* 0x000fc80000000106 */
[----:B------:R-:W-:-:S07]  /*2300*/  FFMA R7, R0, R4, R7 ;  /* 0x0000000400077223 */ /* 0x000fce0000000007 */
.L_x_79:
[----:B------:R-:W-:Y:S05]  /*2310*/  BSYNC.RECONVERGENT B0 ;  /* 0x0000000000007941 */ /* 0x000fea0003800200 */
.L_x_77:
        /* <DEDUP_REMOVED lines=12> */
.L_x_81:
[----:B-1----:R-:W-:Y:S01]  /*23e0*/  FMUL.FTZ R7, R6, R9 ;  /* 0x0000000906077220 */ /* 0x002fe20000410000 */
[----:B------:R-:W-:-:S03]  /*23f0*/  FMUL.FTZ R4, R9, 0.5 ;  /* 0x3f00000009047820 */ /* 0x000fc60000410000 */
[----:B------:R-:W-:-:S04]  /*2400*/  FFMA R0, -R7, R7, R6 ;  /* 0x0000000707007223 */ /* 0x000fc80000000106 */
[----:B------:R-:W-:-:S07]  /*2410*/  FFMA R7, R0, R4, R7 ;  /* 0x0000000400077223 */ /* 0x000fce0000000007 */
.L_x_82:
[----:B------:R-:W-:Y:S05]  /*2420*/  BSYNC.RECONVERGENT B0 ;  /* 0x0000000000007941 */ /* 0x000fea0003800200 */
.L_x_80:
[----:B------:R2:W-:Y:S01]  /*2430*/  STG.E desc[UR6][R2.64+0x1c], R7 ;  /* 0x00001c0702007986 */ /* 0x0005e2000c101906 */
[----:B------:R-:W-:-:S07]  /*2440*/  IADD3 R5, PT, PT, R5, 0x8, RZ ;  /* 0x0000000805057810 */ /* 0x000fce0007ffe0ff */
.L_x_58:
[----:B------:R-:W-:-:S13]  /*2450*/  ISETP.NE.AND P0, PT, RZ, UR4, PT ;  /* 0x00000004ff007c0c */ /* 0x000fda000bf05270 */
[----:B------:R-:W-:Y:S05]  /*2460*/  @!P0 EXIT ;  /* 0x000000000000894d */ /* 0x000fea0003800000 */
[----:B------:R-:W3:Y:S01]  /*2470*/  LDCU UR5, c[0x0][0x39c] ;  /* 0x00007380ff0577ac */ /* 0x000ee20008000800 */
[----:B------:R-:W-:Y:S02]  /*2480*/  UISETP.GE.U32.AND UP0, UPT, UR4, 0x4, UPT ;  /* 0x000000040400788c */ /* 0x000fe4000bf06070 */
[----:B---3--:R-:W-:-:S07]  /*2490*/  ULOP3.LUT UR5, UR5, 0x3, URZ, 0xc0, !UPT ;  /* 0x0000000305057892 */ /* 0x008fce000f8ec0ff */
[----:B------:R-:W-:Y:S05]  /*24a0*/  BRA.U !UP0, `(.L_x_83) ;  /* 0x0000000508207547 */ /* 0x000fea000b800000 */
[----:B0-2---:R-:W0:Y:S01]  /*24b0*/  LDC.64 R2, c[0x0][0x390] ;  /* 0x0000e400ff027b82 */ /* 0x005e220000000a00 */
[----:B-1----:R-:W-:-:S05]  /*24c0*/  IADD3 R7, PT, PT, R12, R5, RZ ;  /* 0x000000050c077210 */ /* 0x002fca0007ffe0ff */
[----:B0-----:R-:W-:-:S05]  /*24d0*/  IMAD.WIDE R2, R7, 0x4, R2 ;  /* 0x0000000407027825 */ /* 0x001fca00078e0202 */
[----:B------:R-:W2:Y:S01]  /*24e0*/  LDG.E R6, desc[UR6][R2.64] ;  /* 0x0000000602067981 */ /* 0x000ea2000c1e1900 */
[----:B------:R-:W-:Y:S01]  /*24f0*/  BSSY.RECONVERGENT B0, `(.L_x_84) ;  /* 0x000000e000007945 */ /* 0x000fe20003800200 */
[----:B--2---:R-:W-:Y:S01]  /*2500*/  VIADD R0, R6, 0xf3000000 ;  /* 0xf300000006007836 */ /* 0x004fe20000000000 */
[----:B------:R0:W1:Y:S04]  /*2510*/  MUFU.RSQ R9, R6 ;  /* 0x0000000600097308 */ /* 0x0000680000001400 */
[----:B------:R-:W-:-:S13]  /*2520*/  ISETP.GT.U32.AND P0, PT, R0, 0x727fffff, PT ;  /* 0x727fffff0000780c */ /* 0x000fda0003f04070 */
[----:B01----:R-:W-:Y:S05]  /*2530*/  @!P0 BRA `(.L_x_85) ;  /* 0x0000000000148947 */ /* 0x003fea0003800000 */
[----:B------:R-:W-:Y:S02]  /*2540*/  MOV R0, R6 ;  /* 0x0000000600007202 */ /* 0x000fe40000000f00 */
[----:B------:R-:W-:-:S07]  /*2550*/  MOV R15, 0x2570 ;  /* 0x00002570000f7802 */ /* 0x000fce0000000f00 */
[----:B------:R-:W-:Y:S05]  /*2560*/  CALL.REL.NOINC `($__internal_0_$__cuda_sm20_sqrt_rn_f32_slowpath) ;  /* 0x0000000400687944 */ /* 0x000fea0003c00000 */
[----:B------:R-:W-:Y:S01]  /*2570*/  MOV R7, R0 ;  /* 0x0000000000077202 */ /* 0x000fe20000000f00 */
[----:B------:R-:W-:Y:S06]  /*2580*/  BRA `(.L_x_86) ;  /* 0x0000000000107947 */ /* 0x000fec0003800000 */
.L_x_85:
[----:B------:R-:W-:Y:S01]  /*2590*/  FMUL.FTZ R7, R6, R9 ;  /* 0x0000000906077220 */ /* 0x000fe20000410000 */
[----:B------:R-:W-:-:S03]  /*25a0*/  FMUL.FTZ R4, R9, 0.5 ;  /* 0x3f00000009047820 */ /* 0x000fc60000410000 */
[----:B------:R-:W-:-:S04]  /*25b0*/  FFMA R0, -R7, R7, R6 ;  /* 0x0000000707007223 */ /* 0x000fc80000000106 */
[----:B------:R-:W-:-:S07]  /*25c0*/  FFMA R7, R0, R4, R7 ;  /* 0x0000000400077223 */ /* 0x000fce0000000007 */
.L_x_86:
[----:B------:R-:W-:Y:S05]  /*25d0*/  BSYNC.RECONVERGENT B0 ;  /* 0x0000000000007941 */ /* 0x000fea0003800200 */
.L_x_84:
[----:B------:R-:W2:Y:S01]  /*25e0*/  LDG.E R6, desc[UR6][R2.64+0x4] ;  /* 0x0000040602067981 */ /* 0x000ea2000c1e1900 */
[----:B------:R-:W-:Y:S03]  /*25f0*/  BSSY.RECONVERGENT B0, `(.L_x_87) ;  /* 0x000000f000007945 */ /* 0x000fe60003800200 */
[----:B------:R0:W-:Y:S01]  /*2600*/  STG.E desc[UR6][R2.64], R7 ;  /* 0x0000000702007986 */ /* 0x0001e2000c101906 */
        /* <DEDUP_REMOVED lines=9> */
.L_x_88:
[----:B------:R-:W-:Y:S01]  /*26a0*/  FMUL.FTZ R7, R6, R9 ;  /* 0x0000000906077220 */ /* 0x000fe20000410000 */
[----:B------:R-:W-:-:S03]  /*26b0*/  FMUL.FTZ R4, R9, 0.5 ;  /* 0x3f00000009047820 */ /* 0x000fc60000410000 */
[----:B------:R-:W-:-:S04]  /*26c0*/  FFMA R0, -R7, R7, R6 ;  /* 0x0000000707007223 */ /* 0x000fc80000000106 */
[----:B------:R-:W-:-:S07]  /*26d0*/  FFMA R7, R0, R4, R7 ;  /* 0x0000000400077223 */ /* 0x000fce0000000007 */
.L_x_89:
[----:B------:R-:W-:Y:S05]  /*26e0*/  BSYNC.RECONVERGENT B0 ;  /* 0x0000000000007941 */ /* 0x000fea0003800200 */
.L_x_87:
        /* <DEDUP_REMOVED lines=12> */
.L_x_91:
[----:B------:R-:W-:Y:S01]  /*27b0*/  FMUL.FTZ R7, R6, R9 ;  /* 0x0000000906077220 */ /* 0x000fe20000410000 */
[----:B------:R-:W-:-:S03]  /*27c0*/  FMUL.FTZ R4, R9, 0.5 ;  /* 0x3f00000009047820 */ /* 0x000fc60000410000 */
[----:B------:R-:W-:-:S04]  /*27d0*/  FFMA R0, -R7, R7, R6 ;  /* 0x0000000707007223 */ /* 0x000fc80000000106 */
[----:B------:R-:W-:-:S07]  /*27e0*/  FFMA R7, R0, R4, R7 ;  /* 0x0000000400077223 */ /* 0x000fce0000000007 */
.L_x_92:
[----:B------:R-:W-:Y:S05]  /*27f0*/  BSYNC.RECONVERGENT B0 ;  /* 0x0000000000007941 */ /* 0x000fea0003800200 */
.L_x_90:
        /* <DEDUP_REMOVED lines=12> */
.L_x_94:
[----:B------:R-:W-:Y:S01]  /*28c0*/  FMUL.FTZ R7, R6, R9 ;  /* 0x0000000906077220 */ /* 0x000fe20000410000 */
[----:B------:R-:W-:-:S03]  /*28d0*/  FMUL.FTZ R4, R9, 0.5 ;  /* 0x3f00000009047820 */ /* 0x000fc60000410000 */
[----:B------:R-:W-:-:S04]  /*28e0*/  FFMA R0, -R7, R7, R6 ;  /* 0x0000000707007223 */ /* 0x000fc80000000106 */
[----:B------:R-:W-:-:S07]  /*28f0*/  FFMA R7, R0, R4, R7 ;  /* 0x0000000400077223 */ /* 0x000fce0000000007 */
.L_x_95:
[----:B------:R-:W-:Y:S05]  /*2900*/  BSYNC.RECONVERGENT B0 ;  /* 0x0000000000007941 */ /* 0x000fea0003800200 */
.L_x_93:
[----:B------:R3:W-:Y:S01]  /*2910*/  STG.E desc[UR6][R2.64+0xc], R7 ;  /* 0x00000c0702007986 */ /* 0x0007e2000c101906 */
[----:B------:R-:W-:-:S07]  /*2920*/  VIADD R5, R5, 0x4 ;  /* 0x0000000405057836 */ /* 0x000fce0000000000 */
.L_x_83:
[----:B------:R-:W-:-:S13]  /*2930*/  ISETP.NE.AND P0, PT, RZ, UR5, PT ;  /* 0x00000005ff007c0c */ /* 0x000fda000bf05270 */
[----:B------:R-:W-:Y:S05]  /*2940*/  @!P0 EXIT ;  /* 0x000000000000894d */ /* 0x000fea0003800000 */
[----:B0-23--:R-:W0:Y:S01]  /*2950*/  LDC.64 R2, c[0x0][0x390] ;  /* 0x0000e400ff027b82 */ /* 0x00de220000000a00 */
[----:B-1----:R-:W-:Y:S01]  /*2960*/  IADD3 R7, PT, PT, R12, R5, RZ ;  /* 0x000000050c077210 */ /* 0x002fe20007ffe0ff */
[----:B------:R-:W-:-:S12]  /*2970*/  UIADD3 UR4, UPT, UPT, -UR5, URZ, URZ ;  /* 0x000000ff05047290 */ /* 0x000fd8000fffe1ff */
.L_x_100:
[----:B01----:R-:W-:-:S05]  /*2980*/  IMAD.WIDE R4, R7, 0x4, R2 ;  /* 0x0000000407047825 */ /* 0x003fca00078e0202 */
[----:B------:R-:W2:Y:S01]  /*2990*/  LDG.E R8, desc[UR6][R4.64] ;  /* 0x0000000604087981 */ /* 0x000ea2000c1e1900 */
[----:B------:R-:W-:Y:S01]  /*29a0*/  UIADD3 UR4, UPT, UPT, UR4, 0x1, URZ ;  /* 0x0000000104047890 */ /* 0x000fe2000fffe0ff */
[----:B------:R-:W-:Y:S03]  /*29b0*/  BSSY.RECONVERGENT B0, `(.L_x_96) ;  /* 0x0000011000007945 */ /* 0x000fe60003800200 */
[----:B------:R-:W-:Y:S01]  /*29c0*/  UISETP.NE.AND UP0, UPT, UR4, URZ, UPT ;  /* 0x000000ff0400728c */ /* 0x000fe2000bf05270 */
[----:B--2---:R-:W-:Y:S01]  /*29d0*/  IADD3 R0, PT, PT, R8, -0xd000000, RZ ;  /* 0xf300000008007810 */ /* 0x004fe20007ffe0ff */
[----:B------:R0:W1:Y:S03]  /*29e0*/  MUFU.RSQ R11, R8 ;  /* 0x00000008000b7308 */ /* 0x0000660000001400 */
[----:B------:R-:W-:-:S13]  /*29f0*/  ISETP.GT.U32.AND P0, PT, R0, 0x727fffff, PT ;  /* 0x727fffff0000780c */ /* 0x000fda0003f04070 */
[----:B0-----:R-:W-:Y:S05]  /*2a00*/  @!P0 BRA `(.L_x_97) ;  /* 0x00000000001c8947 */ /* 0x001fea0003800000 */
[----:B------:R-:W-:Y:S01]  /*2a10*/  BSSY.RECONVERGENT B1, `(.L_x_98) ;  /* 0x0000004000017945 */ /* 0x000fe20003800200 */
[----:B------:R-:W-:Y:S01]  /*2a20*/  IMAD.MOV.U32 R0, RZ, RZ, R8 ;  /* 0x000000ffff007224 */ /* 0x000fe200078e0008 */
[----:B------:R-:W-:-:S07]  /*2a30*/  MOV R15, 0x2a50 ;  /* 0x00002a50000f7802 */ /* 0x000fce0000000f00 */
[----:B-1----:R-:W-:Y:S05]  /*2a40*/  CALL.REL.NOINC `($__internal_0_$__cuda_sm20_sqrt_rn_f32_slowpath) ;  /* 0x0000000000307944 */ /* 0x002fea0003c00000 */
[----:B------:R-:W-:Y:S05]  /*2a50*/  BSYNC.RECONVERGENT B1 ;  /* 0x0000000000017941 */ /* 0x000fea0003800200 */
.L_x_98:
[----:B------:R-:W-:Y:S01]  /*2a60*/  MOV R9, R0 ;  /* 0x0000000000097202 */ /* 0x000fe20000000f00 */
[----:B------:R-:W-:Y:S06]  /*2a70*/  BRA `(.L_x_99) ;  /* 0x0000000000107947 */ /* 0x000fec0003800000 */
.L_x_97:
[----:B-1----:R-:W-:Y:S01]  /*2a80*/  FMUL.FTZ R9, R8, R11 ;  /* 0x0000000b08097220 */ /* 0x002fe20000410000 */
[----:B------:R-:W-:-:S03]  /*2a90*/  FMUL.FTZ R6, R11, 0.5 ;  /* 0x3f0000000b067820 */ /* 0x000fc60000410000 */
[----:B------:R-:W-:-:S04]  /*2aa0*/  FFMA R0, -R9, R9, R8 ;  /* 0x0000000909007223 */ /* 0x000fc80000000108 */
[----:B------:R-:W-:-:S07]  /*2ab0*/  FFMA R9, R0, R6, R9 ;  /* 0x0000000600097223 */ /* 0x000fce0000000009 */
.L_x_99:
[----:B------:R-:W-:Y:S05]  /*2ac0*/  BSYNC.RECONVERGENT B0 ;  /* 0x0000000000007941 */ /* 0x000fea0003800200 */
.L_x_96:
[----:B------:R1:W-:Y:S01]  /*2ad0*/  STG.E desc[UR6][R4.64], R9 ;  /* 0x0000000904007986 */ /* 0x0003e2000c101906 */
[----:B------:R-:W-:Y:S01]  /*2ae0*/  IADD3 R7, PT, PT, R7, 0x1, RZ ;  /* 0x0000000107077810 */ /* 0x000fe20007ffe0ff */
[----:B------:R-:W-:Y:S06]  /*2af0*/  BRA.U UP0, `(.L_x_100) ;  /* 0xfffffffd00a07547 */ /* 0x000fec000b83ffff */
[----:B------:R-:W-:Y:S05]  /*2b00*/  EXIT ;  /* 0x000000000000794d */ /* 0x000fea0003800000 */
        .weak           $__internal_0_$__cuda_sm20_sqrt_rn_f32_slowpath
        .type           $__internal_0_$__cuda_sm20_sqrt_rn_f32_slowpath,@function
        .size           $__internal_0_$__cuda_sm20_sqrt_rn_f32_slowpath,(.L_x_114 - $__internal_0_$__cuda_sm20_sqrt_rn_f32_slowpath)
$__internal_0_$__cuda_sm20_sqrt_rn_f32_slowpath:
[----:B------:R-:W-:-:S13]  /*2b10*/  LOP3.LUT P1, RZ, R0, 0x7fffffff, RZ, 0xc0, !PT ;  /* 0x7fffffff00ff7812 */ /* 0x000fda000782c0ff */
[----:B------:R-:W-:Y:S01]  /*2b20*/  @!P1 IMAD.MOV.U32 R8, RZ, RZ, R0 ;  /* 0x000000ffff089224 */ /* 0x000fe200078e0000 */
[----:B------:R-:W-:Y:S06]  /*2b30*/  @!P1 BRA `(.L_x_101) ;  /* 0x0000000000409947 */ /* 0x000fec0003800000 */
[----:B------:R-:W-:-:S13]  /*2b40*/  FSETP.GEU.FTZ.AND P1, PT, R0, RZ, PT ;  /* 0x000000ff0000720b */ /* 0x000fda0003f3e000 */
[----:B------:R-:W-:Y:S01]  /*2b50*/  @!P1 MOV R8, 0x7fffffff ;  /* 0x7fffffff00089802 */ /* 0x000fe20000000f00 */
[----:B------:R-:W-:Y:S06]  /*2b60*/  @!P1 BRA `(.L_x_101) ;  /* 0x0000000000349947 */ /* 0x000fec0003800000 */
[----:B------:R-:W-:-:S13]  /*2b70*/  FSETP.GTU.FTZ.AND P1, PT, |R0|, +INF , PT ;  /* 0x7f8000000000780b */ /* 0x000fda0003f3c200 */
[----:B------:R-:W-:Y:S01]  /*2b80*/  @P1 FADD.FTZ R8, R0, 1 ;  /* 0x3f80000000081421 */ /* 0x000fe20000010000 */
[----:B------:R-:W-:Y:S06]  /*2b90*/  @P1 BRA `(.L_x_101) ;  /* 0x0000000000281947 */ /* 0x000fec0003800000 */
[----:B------:R-:W-:-:S13]  /*2ba0*/  FSETP.NEU.FTZ.AND P1, PT, |R0|, +INF , PT ;  /* 0x7f8000000000780b */ /* 0x000fda0003f3d200 */
[----:B------:R-:W-:-:S04]  /*2bb0*/  @P1 FFMA R9, R0, 1.84467440737095516160e+19, RZ ;  /* 0x5f80000000091823 */ /* 0x000fc800000000ff */
[----:B------:R-:W0:Y:S02]  /*2bc0*/  @P1 MUFU.RSQ R8, R9 ;  /* 0x0000000900081308 */ /* 0x000e240000001400 */
[----:B0-----:R-:W-:Y:S01]  /*2bd0*/  @P1 FMUL.FTZ R14, R9, R8 ;  /* 0x00000008090e1220 */ /* 0x001fe20000410000 */
[----:B------:R-:W-:Y:S01]  /*2be0*/  @P1 FMUL.FTZ R13, R8, 0.5 ;  /* 0x3f000000080d1820 */ /* 0x000fe20000410000 */
[----:B------:R-:W-:Y:S02]  /*2bf0*/  @!P1 MOV R8, R0 ;  /* 0x0000000000089202 */ /* 0x000fe40000000f00 */
[----:B------:R-:W-:-:S04]  /*2c00*/  @P1 FADD.FTZ R11, -R14, -RZ ;  /* 0x800000ff0e0b1221 */ /* 0x000fc80000010100 */
[----:B------:R-:W-:-:S04]  /*2c10*/  @P1 FFMA R11, R14, R11, R9 ;  /* 0x0000000b0e0b1223 */ /* 0x000fc80000000009 */
[----:B------:R-:W-:-:S04]  /*2c20*/  @P1 FFMA R11, R11, R13, R14 ;  /* 0x0000000d0b0b1223 */ /* 0x000fc8000000000e */
[----:B------:R-:W-:-:S07]  /*2c30*/  @P1 FMUL.FTZ R8, R11, 2.3283064365386962891e-10 ;  /* 0x2f8000000b081820 */ /* 0x000fce0000410000 */
.L_x_101:
[----:B------:R-:W-:Y:S02]  /*2c40*/  HFMA2 R9, -RZ, RZ, 0, 0 ;  /* 0x00000000ff097431 */ /* 0x000fe400000001ff */
[----:B------:R-:W-:Y:S01]  /*2c50*/  IMAD.MOV.U32 R0, RZ, RZ, R8 ;  /* 0x000000ffff007224 */ /* 0x000fe200078e0008 */
[----:B------:R-:W-:-:S04]  /*2c60*/  MOV R8, R15 ;  /* 0x0000000f00087202 */ /* 0x000fc80000000f00 */
[----:B------:R-:W-:Y:S05]  /*2c70*/  RET.REL.NODEC R8 `(_Z28kernel_matrix_dist_sharedMemPfS_S_iii) ;  /* 0xffffffd008e07950 */ /* 0x000fea0003c3ffff */
.L_x_102:
[----:B------:R-:W-:-:S00]  /*2c80*/  BRA `(.L_x_102) ;  /* 0xfffffffc00fc7947 */ /* 0x000fc0000383ffff */
[----:B------:R-:W-:-:S00]  /*2c90*/  NOP ;  /* 0x0000000000007918 */ /* 0x000fc00000000000 */
        /* <DEDUP_REMOVED lines=14> */
.L_x_114:


//--------------------- .text._Z18kernel_matrix_distPfS_S_iii --------------------------
	.section	.text._Z18kernel_matrix_distPfS_S_iii,"ax",@progbits
	.align	128
        .global         _Z18kernel_matrix_distPfS_S_iii
        .type           _Z18kernel_matrix_distPfS_S_iii,@function
        .size           _Z18kernel_matrix_distPfS_S_iii,(.L_x_115 - _Z18kernel_matrix_distPfS_S_iii)
        .other          _Z18kernel_matrix_distPfS_S_iii,@"STO_CUDA_ENTRY STV_DEFAULT"
_Z18kernel_matrix_distPfS_S_iii:
.text._Z18kernel_matrix_distPfS_S_iii:
[----:B------:R-:W-:Y:S01]  /*0000*/  LDC R1, c[0x0][0x37c] ;  /* 0x0000df00ff017b82 */ /* 0x000fe20000000800 */
[----:B------:R-:W0:Y:S07]  /*0010*/  S2R R4, SR_TID.Y ;  /* 0x0000000000047919 */ /* 0x000e2e0000002200 */
[----:B------:R-:W1:Y:S01]  /*0020*/  LDC R0, c[0x0][0x360] ;  /* 0x0000d800ff007b82 */ /* 0x000e620000000800 */
[----:B------:R-:W2:Y:S01]  /*0030*/  LDCU.64 UR8, c[0x0][0x398] ;  /* 0x00007300ff0877ac */ /* 0x000ea20008000a00 */
[----:B------:R-:W1:Y:S06]  /*0040*/  S2R R5, SR_TID.X ;  /* 0x0000000000057919 */ /* 0x000e6c0000002100 */
[----:B------:R-:W0:Y:S08]  /*0050*/  S2UR UR5, SR_CTAID.Y ;  /* 0x00000000000579c3 */ /* 0x000e300000002600 */
[----:B------:R-:W0:Y:S08]  /*0060*/  LDC R3, c[0x0][0x364] ;  /* 0x0000d900ff037b82 */ /* 0x000e300000000800 */
[----:B------:R-:W1:Y:S01]  /*0070*/  S2UR UR4, SR_CTAID.X ;  /* 0x00000000000479c3 */ /* 0x000e620000002500 */
[----:B0-----:R-:W-:-:S05]  /*0080*/  IMAD R4, R3, UR5, R4 ;  /* 0x0000000503047c24 */ /* 0x001fca000f8e0204 */
[----:B--2---:R-:W-:Y:S01]  /*0090*/  ISETP.GE.AND P0, PT, R4, UR9, PT ;  /* 0x0000000904007c0c */ /* 0x004fe2000bf06270 */
[----:B-1----:R-:W-:-:S05]  /*00a0*/  IMAD R5, R0, UR4, R5 ;  /* 0x0000000400057c24 */ /* 0x002fca000f8e0205 */
[----:B------:R-:W-:-:S13]  /*00b0*/  ISETP.GE.OR P0, PT, R5, UR8, P0 ;  /* 0x0000000805007c0c */ /* 0x000fda0008706670 */
[----:B------:R-:W-:Y:S05]  /*00c0*/  @P0 EXIT ;  /* 0x000000000000094d */ /* 0x000fea0003800000 */
[----:B------:R-:W0:Y:S01]  /*00d0*/  LDCU UR7, c[0x0][0x3a0] ;  /* 0x00007400ff0777ac */ /* 0x000e220008000800 */
[----:B------:R-:W1:Y:S01]  /*00e0*/  LDC.64 R2, c[0x0][0x390] ;  /* 0x0000e400ff027b82 */ /* 0x000e620000000a00 */
[----:B------:R-:W-:Y:S01]  /*00f0*/  IMAD R7, R5, UR9, R4 ;  /* 0x0000000905077c24 */ /* 0x000fe2000f8e0204 */
[----:B------:R-:W2:Y:S01]  /*0100*/  LDCU.64 UR12, c[0x0][0x358] ;  /* 0x00006b00ff0c77ac */ /* 0x000ea20008000a00 */
[----:B0-----:R-:W-:Y:S02]  /*0110*/  UISETP.GT.AND UP0, UPT, UR7, URZ, UPT ;  /* 0x000000ff0700728c */ /* 0x001fe4000bf04270 */
[----:B-1----:R-:W-:-:S07]  /*0120*/  IMAD.WIDE R2, R7, 0x4, R2 ;  /* 0x0000000407027825 */ /* 0x002fce00078e0202 */
[----:B--2---:R-:W-:Y:S05]  /*0130*/  BRA.U UP0, `(.L_x_103) ;  /* 0x0000000100087547 */ /* 0x004fea000b800000 */
[----:B------:R0:W5:Y:S01]  /*0140*/  LDG.E R0, desc[UR12][R2.64] ;  /* 0x0000000c02007981 */ /* 0x000162000c1e1900 */
[----:B------:R-:W-:Y:S05]  /*0150*/  BRA `(.L_x_104) ;  /* 0x0000000800407947 */ /* 0x000fea0003800000 */
.L_x_103:
[----:B------:R0:W5:Y:S01]  /*0160*/  LDG.E R0, desc[UR12][R2.64] ;  /* 0x0000000c02007981 */ /* 0x000162000c1e1900 */
[----:B------:R-:W-:Y:S02]  /*0170*/  UISETP.GE.U32.AND UP1, UPT, UR7, 0x8, UPT ;  /* 0x000000080700788c */ /* 0x000fe4000bf26070 */
[----:B------:R-:W-:Y:S01]  /*0180*/  IMAD R5, R5, UR7, RZ ;  /* 0x0000000705057c24 */ /* 0x000fe2000f8e02ff */
[----:B------:R-:W-:Y:S02]  /*0190*/  ULOP3.LUT UR10, UR7, 0x7, URZ, 0xc0, !UPT ;  /* 0x00000007070a7892 */ /* 0x000fe4000f8ec0ff */
[----:B------:R-:W-:Y:S01]  /*01a0*/  IMAD R4, R4, UR7, RZ ;  /* 0x0000000704047c24 */ /* 0x000fe2000f8e02ff */
[----:B------:R-:W-:Y:S01]  /*01b0*/  UMOV UR4, URZ ;  /* 0x000000ff00047c82 */ /* 0x000fe20008000000 */
[----:B------:R-:W-:Y:S02]  /*01c0*/  UISETP.NE.AND UP0, UPT, UR10, URZ, UPT ;  /* 0x000000ff0a00728c */ /* 0x000fe4000bf05270 */
[----:B0-----:R-:W-:Y:S09]  /*01d0*/  BRA.U !UP1, `(.L_x_105) ;  /* 0x0000000109f47547 */ /* 0x001ff2000b800000 */
[----:B------:R-:W0:Y:S01]  /*01e0*/  LDC.64 R6, c[0x0][0x388] ;  /* 0x0000e200ff067b82 */ /* 0x000e220000000a00 */
[----:B------:R-:W1:Y:S01]  /*01f0*/  LDCU.64 UR8, c[0x0][0x380] ;  /* 0x00007000ff0877ac */ /* 0x000e620008000a00 */
[----:B------:R-:W-:Y:S01]  /*0200*/  MOV R10, R5 ;  /* 0x00000005000a7202 */ /* 0x000fe20000000f00 */
[----:B------:R-:W-:Y:S02]  /*0210*/  ULOP3.LUT UR4, UR7, 0x7ffffff8, URZ, 0xc0, !UPT ;  /* 0x7ffffff807047892 */ /* 0x000fe4000f8ec0ff */
[----:B-1----:R-:W-:Y:S02]  /*0220*/  UIADD3 UR5, UP1, UPT, UR8, 0x10, URZ ;  /* 0x0000001008057890 */ /* 0x002fe4000ff3e0ff */
[----:B------:R-:W-:Y:S02]  /*0230*/  UIADD3 UR8, UPT, UPT, -UR4, URZ, URZ ;  /* 0x000000ff04087290 */ /* 0x000fe4000fffe1ff */
[----:B------:R-:W-:Y:S01]  /*0240*/  UIADD3.X UR6, UPT, UPT, URZ, UR9, URZ, UP1, !UPT ;  /* 0x00000009ff067290 */ /* 0x000fe20008ffe4ff */
[----:B0-----:R-:W-:-:S03]  /*0250*/  IMAD.WIDE.U32 R6, R4, 0x4, R6 ;  /* 0x0000000404067825 */ /* 0x001fc600078e0006 */
[----:B------:R-:W-:-:S04]  /*0260*/  IADD3 R12, P0, PT, R6, 0x10, RZ ;  /* 0x00000010060c7810 */ /* 0x000fc80007f1e0ff */
[----:B------:R-:W-:-:S09]  /*0270*/  IADD3.X R13, PT, PT, RZ, R7, RZ, P0, !PT ;  /* 0x00000007ff0d7210 */ /* 0x000fd200007fe4ff */
.L_x_106:
[----:B------:R-:W-:Y:S02]  /*0280*/  MOV R8, UR5 ;  /* 0x0000000500087c02 */ /* 0x000fe40008000f00 */
[----:B------:R-:W-:Y:S02]  /*0290*/  MOV R9, UR6 ;  /* 0x0000000600097c02 */ /* 0x000fe40008000f00 */
[----:B------:R-:W-:Y:S02]  /*02a0*/  MOV R6, R12 ;  /* 0x0000000c00067202 */ /* 0x000fe40000000f00 */
[----:B------:R-:W-:Y:S01]  /*02b0*/  MOV R7, R13 ;  /* 0x0000000d00077202 */ /* 0x000fe20000000f00 */
[----:B------:R-:W-:-:S04]  /*02c0*/  IMAD.WIDE R8, R10, 0x4, R8 ;  /* 0x000000040a087825 */ /* 0x000fc800078e0208 */
[----:B--2---:R-:W2:Y:S04]  /*02d0*/  LDG.E R12, desc[UR12][R6.64+-0x10] ;  /* 0xfffff00c060c7981 */ /* 0x004ea8000c1e1900 */
[----:B------:R-:W2:Y:S02]  /*02e0*/  LDG.E R11, desc[UR12][R8.64+-0x10] ;  /* 0xfffff00c080b7981 */ /* 0x000ea4000c1e1900 */
[----:B--2---:R-:W-:-:S04]  /*02f0*/  FADD R11, R11, -R12 ;  /* 0x8000000c0b0b7221 */ /* 0x004fc80000000000 */
[----:B-----5:R-:W-:-:S05]  /*0300*/  FFMA R11, R11, R11, R0 ;  /* 0x0000000b0b0b7223 */ /* 0x020fca0000000000 */
[----:B------:R0:W-:Y:S04]  /*0310*/  STG.E desc[UR12][R2.64], R11 ;  /* 0x0000000b02007986 */ /* 0x0001e8000c10190c */
[----:B------:R-:W2:Y:S04]  /*0320*/  LDG.E R0, desc[UR12][R8.64+-0xc] ;  /* 0xfffff40c08007981 */ /* 0x000ea8000c1e1900 */
[----:B------:R-:W2:Y:S02]  /*0330*/  LDG.E R13, desc[UR12][R6.64+-0xc] ;  /* 0xfffff40c060d7981 */ /* 0x000ea4000c1e1900 */
[----:B--2---:R-:W-:-:S04]  /*0340*/  FADD R0, R0, -R13 ;  /* 0x8000000d00007221 */ /* 0x004fc80000000000 */
[----:B------:R-:W-:-:S05]  /*0350*/  FFMA R13, R0, R0, R11 ;  /* 0x00000000000d7223 */ /* 0x000fca000000000b */
[----:B------:R1:W-:Y:S04]  /*0360*/  STG.E desc[UR12][R2.64], R13 ;  /* 0x0000000d02007986 */ /* 0x0003e8000c10190c */
[----:B------:R-:W2:Y:S04]  /*0370*/  LDG.E R0, desc[UR12][R8.64+-0x8] ;  /* 0xfffff80c08007981 */ /* 0x000ea8000c1e1900 */
[----:B------:R-:W2:Y:S02]  /*0380*/  LDG.E R15, desc[UR12][R6.64+-0x8] ;  /* 0xfffff80c060f7981 */ /* 0x000ea4000c1e1900 */
[----:B--2---:R-:W-:-:S04]  /*0390*/  FADD R0, R0, -R15 ;  /* 0x8000000f00007221 */ /* 0x004fc80000000000 */
[----:B------:R-:W-:-:S05]  /*03a0*/  FFMA R15, R0, R0, R13 ;  /* 0x00000000000f7223 */ /* 0x000fca000000000d */
[----:B------:R2:W-:Y:S04]  /*03b0*/  STG.E desc[UR12][R2.64], R15 ;  /* 0x0000000f02007986 */ /* 0x0005e8000c10190c */
[----:B------:R-:W3:Y:S04]  /*03c0*/  LDG.E R0, desc[UR12][R8.64+-0x4] ;  /* 0xfffffc0c08007981 */ /* 0x000ee8000c1e1900 */
[----:B0-----:R-:W3:Y:S02]  /*03d0*/  LDG.E R11, desc[UR12][R6.64+-0x4] ;  /* 0xfffffc0c060b7981 */ /* 0x001ee4000c1e1900 */
[----:B---3--:R-:W-:-:S04]  /*03e0*/  FADD R0, R0, -R11 ;  /* 0x8000000b00007221 */ /* 0x008fc80000000000 */
[----:B------:R-:W-:-:S05]  /*03f0*/  FFMA R11, R0, R0, R15 ;  /* 0x00000000000b7223 */ /* 0x000fca000000000f */
[----:B------:R0:W-:Y:S04]  /*0400*/  STG.E desc[UR12][R2.64], R11 ;  /* 0x0000000b02007986 */ /* 0x0001e8000c10190c */
[----:B------:R-:W3:Y:S04]  /*0410*/  LDG.E R0, desc[UR12][R8.64] ;  /* 0x0000000c08007981 */ /* 0x000ee8000c1e1900 */
[----:B-1----:R-:W3:Y:S02]  /*0420*/  LDG.E R13, desc[UR12][R6.64] ;  /* 0x0000000c060d7981 */ /* 0x002ee4000c1e1900 */
[----:B---3--:R-:W-:-:S04]  /*0430*/  FADD R0, R0, -R13 ;  /* 0x8000000d00007221 */ /* 0x008fc80000000000 */
[----:B------:R-:W-:-:S05]  /*0440*/  FFMA R13, R0, R0, R11 ;  /* 0x00000000000d7223 */ /* 0x000fca000000000b */
[----:B------:R1:W-:Y:S04]  /*0450*/  STG.E desc[UR12][R2.64], R13 ;  /* 0x0000000d02007986 */ /* 0x0003e8000c10190c */
[----:B------:R-:W3:Y:S04]  /*0460*/  LDG.E R0, desc[UR12][R8.64+0x4] ;  /* 0x0000040c08007981 */ /* 0x000ee8000c1e1900 */
[----:B--2---:R-:W3:Y:S02]  /*0470*/  LDG.E R15, desc[UR12][R6.64+0x4] ;  /* 0x0000040c060f7981 */ /* 0x004ee4000c1e1900 */
[----:B---3--:R-:W-:-:S04]  /*0480*/  FADD R0, R0, -R15 ;  /* 0x8000000f00007221 */ /* 0x008fc80000000000 */
        /* <DEDUP_REMOVED lines=8> */
[----:B-1----:R-:W3:Y:S01]  /*0510*/  LDG.E R13, desc[UR12][R6.64+0xc] ;  /* 0x00000c0c060d7981 */ /* 0x002ee2000c1e1900 */
[----:B------:R-:W-:Y:S01]  /*0520*/  UIADD3 UR8, UPT, UPT, UR8, 0x8, URZ ;  /* 0x0000000808087890 */ /* 0x000fe2000fffe0ff */
[----:B------:R-:W-:-:S02]  /*0530*/  IADD3 R12, P0, PT, R6, 0x20, RZ ;  /* 0x00000020060c7810 */ /* 0x000fc40007f1e0ff */
[----:B------:R-:W-:Y:S01]  /*0540*/  IADD3 R10, PT, PT, R10, 0x8, RZ ;  /* 0x000000080a0a7810 */ /* 0x000fe20007ffe0ff */
[----:B------:R-:W-:Y:S01]  /*0550*/  UISETP.NE.AND UP1, UPT, UR8, URZ, UPT ;  /* 0x000000ff0800728c */ /* 0x000fe2000bf25270 */
[----:B---3--:R-:W-:Y:S01]  /*0560*/  FADD R0, R0, -R13 ;  /* 0x8000000d00007221 */ /* 0x008fe20000000000 */
[----:B------:R-:W-:-:S03]  /*0570*/  IADD3.X R13, PT, PT, RZ, R7, RZ, P0, !PT ;  /* 0x00000007ff0d7210 */ /* 0x000fc600007fe4ff */
[----:B------:R-:W-:-:S05]  /*0580*/  FFMA R0, R0, R0, R11 ;  /* 0x0000000000007223 */ /* 0x000fca000000000b */
[----:B------:R2:W-:Y:S01]  /*0590*/  STG.E desc[UR12][R2.64], R0 ;  /* 0x0000000002007986 */ /* 0x0005e2000c10190c */
[----:B------:R-:W-:Y:S05]  /*05a0*/  BRA.U UP1, `(.L_x_106) ;  /* 0xfffffffd01347547 */ /* 0x000fea000b83ffff */
.L_x_105:
[----:B------:R-:W-:Y:S05]  /*05b0*/  BRA.U !UP0, `(.L_x_104) ;  /* 0x0000000508287547 */ /* 0x000fea000b800000 */
[----:B------:R-:W-:Y:S02]  /*05c0*/  UISETP.GE.U32.AND UP0, UPT, UR10, 0x4, UPT ;  /* 0x000000040a00788c */ /* 0x000fe4000bf06070 */
[----:B------:R-:W-:-:S04]  /*05d0*/  ULOP3.LUT UR6, UR7, 0x3, URZ, 0xc0, !UPT ;  /* 0x0000000307067892 */ /* 0x000fc8000f8ec0ff */
[----:B------:R-:W-:-:S03]  /*05e0*/  UISETP.NE.AND UP1, UPT, UR6, URZ, UPT ;  /* 0x000000ff0600728c */ /* 0x000fc6000bf25270 */
[----:B------:R-:W-:Y:S08]  /*05f0*/  BRA.U !UP0, `(.L_x_107) ;  /* 0x0000000108807547 */ /* 0x000ff0000b800000 */
[----:B--2---:R-:W0:Y:S01]  /*0600*/  LDC.64 R10, c[0x0][0x388] ;  /* 0x0000e200ff0a7b82 */ /* 0x004e220000000a00 */
[----:B------:R-:W-:Y:S01]  /*0610*/  IADD3 R13, PT, PT, R4, UR4, RZ ;  /* 0x00000004040d7c10 */ /* 0x000fe2000fffe0ff */
[----:B------:R-:W1:Y:S01]  /*0620*/  LDCU.64 UR8, c[0x0][0x388] ;  /* 0x00007100ff0877ac */ /* 0x000e620008000a00 */
[----:B------:R-:W-:-:S05]  /*0630*/  IADD3 R9, PT, PT, R5, UR4, RZ ;  /* 0x0000000405097c10 */ /* 0x000fca000fffe0ff */
[----:B------:R-:W2:Y:S01]  /*0640*/  LDC.64 R6, c[0x0][0x380] ;  /* 0x0000e000ff067b82 */ /* 0x000ea20000000a00 */
[----:B0-----:R-:W-:-:S06]  /*0650*/  IMAD.WIDE.U32 R10, R13, 0x4, R10 ;  /* 0x000000040d0a7825 */ /* 0x001fcc00078e000a */
[----:B------:R-:W3:Y:S01]  /*0660*/  LDG.E R10, desc[UR12][R10.64] ;  /* 0x0000000c0a0a7981 */ /* 0x000ee2000c1e1900 */
[----:B--2---:R-:W-:-:S05]  /*0670*/  IMAD.WIDE R6, R9, 0x4, R6 ;  /* 0x0000000409067825 */ /* 0x004fca00078e0206 */
[----:B------:R-:W3:Y:S01]  /*0680*/  LDG.E R9, desc[UR12][R6.64] ;  /* 0x0000000c06097981 */ /* 0x000ee2000c1e1900 */
[----:B------:R-:W-:-:S04]  /*0690*/  IADD3 R12, P0, PT, R4, UR4, RZ ;  /* 0x00000004040c7c10 */ /* 0x000fc8000ff1e0ff */
[----:B------:R-:W-:Y:S02]  /*06a0*/  IADD3.X R15, PT, PT, RZ, RZ, RZ, P0, !PT ;  /* 0x000000ffff0f7210 */ /* 0x000fe400007fe4ff */
[----:B-1----:R-:W-:Y:S01]  /*06b0*/  LEA R8, P0, R12, UR8, 0x2 ;  /* 0x000000080c087c11 */ /* 0x002fe2000f8010ff */
[----:B---3--:R-:W-:-:S03]  /*06c0*/  FADD R13, R9, -R10 ;  /* 0x8000000a090d7221 */ /* 0x008fc60000000000 */
[----:B------:R-:W-:Y:S01]  /*06d0*/  LEA.HI.X R9, R12, UR9, R15, 0x2, P0 ;  /* 0x000000090c097c11 */ /* 0x000fe200080f140f */
        /* <DEDUP_REMOVED lines=12> */
[----:B------:R-:W2:Y:S04]  /*07a0*/  LDG.E R0, desc[UR12][R6.64+0xc] ;  /* 0x00000c0c06007981 */ /* 0x000ea8000c1e1900 */
[----:B0-----:R-:W2:Y:S01]  /*07b0*/  LDG.E R13, desc[UR12][R8.64+0xc] ;  /* 0x00000c0c080d7981 */ /* 0x001ea2000c1e1900 */
[----:B------:R-:W-:Y:S01]  /*07c0*/  UIADD3 UR4, UPT, UPT, UR4, 0x4, URZ ;  /* 0x0000000404047890 */ /* 0x000fe2000fffe0ff */
[----:B--2---:R-:W-:-:S04]  /*07d0*/  FADD R0, R0, -R13 ;  /* 0x8000000d00007221 */ /* 0x004fc80000000000 */
[----:B------:R-:W-:-:S05]  /*07e0*/  FFMA R0, R0, R0, R15 ;  /* 0x0000000000007223 */ /* 0x000fca000000000f */
[----:B------:R1:W-:Y:S02]  /*07f0*/  STG.E desc[UR12][R2.64], R0 ;  /* 0x0000000002007986 */ /* 0x0003e4000c10190c */
.L_x_107:
[----:B------:R-:W-:Y:S05]  /*0800*/  BRA.U !UP1, `(.L_x_104) ;  /* 0x0000000109947547 */ /* 0x000fea000b800000 */
[----:B------:R-:W-:Y:S02]  /*0810*/  UISETP.NE.AND UP0, UPT, UR6, 0x1, UPT ;  /* 0x000000010600788c */ /* 0x000fe4000bf05270 */
[----:B------:R-:W-:-:S04]  /*0820*/  ULOP3.LUT UR5, UR7, 0x1, URZ, 0xc0, !UPT ;  /* 0x0000000107057892 */ /* 0x000fc8000f8ec0ff */
[----:B------:R-:W-:-:S03]  /*0830*/  UISETP.NE.U32.AND UP1, UPT, UR5, 0x1, UPT ;  /* 0x000000010500788c */ /* 0x000fc6000bf25070 */
[----:B------:R-:W-:Y:S08]  /*0840*/  BRA.U !UP0, `(.L_x_108) ;  /* 0x0000000108587547 */ /* 0x000ff0000b800000 */
[----:B------:R-:W0:Y:S01]  /*0850*/  LDC.64 R8, c[0x0][0x388] ;  /* 0x0000e200ff087b82 */ /* 0x000e220000000a00 */
[----:B------:R-:W-:Y:S01]  /*0860*/  IADD3 R13, PT, PT, R4, UR4, RZ ;  /* 0x00000004040d7c10 */ /* 0x000fe2000fffe0ff */
[----:B------:R-:W3:Y:S01]  /*0870*/  LDCU.64 UR6, c[0x0][0x388] ;  /* 0x00007100ff0677ac */ /* 0x000ee20008000a00 */
[----:B-12---:R-:W-:-:S05]  /*0880*/  IADD3 R11, PT, PT, R5, UR4, RZ ;  /* 0x00000004050b7c10 */ /* 0x006fca000fffe0ff */
[----:B------:R-:W1:Y:S01]  /*0890*/  LDC.64 R6, c[0x0][0x380] ;  /* 0x0000e000ff067b82 */ /* 0x000e620000000a00 */
[----:B0-----:R-:W-:-:S06]  /*08a0*/  IMAD.WIDE.U32 R8, R13, 0x4, R8 ;  /* 0x000000040d087825 */ /* 0x001fcc00078e0008 */
[----:B------:R-:W2:Y:S01]  /*08b0*/  LDG.E R8, desc[UR12][R8.64] ;  /* 0x0000000c08087981 */ /* 0x000ea2000c1e1900 */
[----:B-1----:R-:W-:-:S05]  /*08c0*/  IMAD.WIDE R6, R11, 0x4, R6 ;  /* 0x000000040b067825 */ /* 0x002fca00078e0206 */
[----:B------:R-:W2:Y:S01]  /*08d0*/  LDG.E R11, desc[UR12][R6.64] ;  /* 0x0000000c060b7981 */ /* 0x000ea2000c1e1900 */
[----:B------:R-:W-:-:S04]  /*08e0*/  IADD3 R12, P0, PT, R4, UR4, RZ ;  /* 0x00000004040c7c10 */ /* 0x000fc8000ff1e0ff */
[----:B------:R-:W-:Y:S02]  /*08f0*/  IADD3.X R15, PT, PT, RZ, RZ, RZ, P0, !PT ;  /* 0x000000ffff0f7210 */ /* 0x000fe400007fe4ff */
[----:B---3--:R-:W-:Y:S01]  /*0900*/  LEA R10, P0, R12, UR6, 0x2 ;  /* 0x000000060c0a7c11 */ /* 0x008fe2000f8010ff */
[----:B--2---:R-:W-:-:S03]  /*0910*/  FADD R13, R11, -R8 ;  /* 0x800000080b0d7221 */ /* 0x004fc60000000000 */
[----:B------:R-:W-:Y:S01]  /*0920*/  LEA.HI.X R11, R12, UR7, R15, 0x2, P0 ;  /* 0x000000070c0b7c11 */ /* 0x000fe200080f140f */
[----:B-----5:R-:W-:-:S05]  /*0930*/  FFMA R13, R13, R13, R0 ;  /* 0x0000000d0d0d7223 */ /* 0x020fca0000000000 */
[----:B------:R0:W-:Y:S04]  /*0940*/  STG.E desc[UR12][R2.64], R13 ;  /* 0x0000000d02007986 */ /* 0x0001e8000c10190c */
[----:B------:R-:W2:Y:S04]  /*0950*/  LDG.E R0, desc[UR12][R6.64+0x4] ;  /* 0x0000040c06007981 */ /* 0x000ea8000c1e1900 */
[----:B------:R-:W2:Y:S01]  /*0960*/  LDG.E R11, desc[UR12][R10.64+0x4] ;  /* 0x0000040c0a0b7981 */ /* 0x000ea2000c1e1900 */
[----:B------:R-:W-:Y:S01]  /*0970*/  UIADD3 UR4, UPT, UPT, UR4, 0x2, URZ ;  /* 0x0000000204047890 */ /* 0x000fe2000fffe0ff */
[----:B--2---:R-:W-:-:S04]  /*0980*/  FADD R0, R0, -R11 ;  /* 0x8000000b00007221 */ /* 0x004fc80000000000 */
[----:B------:R-:W-:-:S05]  /*0990*/  FFMA R0, R0, R0, R13 ;  /* 0x0000000000007223 */ /* 0x000fca000000000d */
[----:B------:R0:W-:Y:S02]  /*09a0*/  STG.E desc[UR12][R2.64], R0 ;  /* 0x0000000002007986 */ /* 0x0001e4000c10190c */
.L_x_108:
[----:B------:R-:W-:Y:S05]  /*09b0*/  BRA.U UP1, `(.L_x_104) ;  /* 0x0000000101287547 */ /* 0x000fea000b800000 */
[----:B------:R-:W3:Y:S01]  /*09c0*/  LDC.64 R6, c[0x0][0x380] ;  /* 0x0000e000ff067b82 */ /* 0x000ee20000000a00 */
[----:B------:R-:W-:Y:S02]  /*09d0*/  IADD3 R5, PT, PT, R5, UR4, RZ ;  /* 0x0000000405057c10 */ /* 0x000fe4000fffe0ff */
[----:B-12---:R-:W-:-:S05]  /*09e0*/  IADD3 R11, PT, PT, R4, UR4, RZ ;  /* 0x00000004040b7c10 */ /* 0x006fca000fffe0ff */
[----:B------:R-:W1:Y:S01]  /*09f0*/  LDC.64 R8, c[0x0][0x388] ;  /* 0x0000e200ff087b82 */ /* 0x000e620000000a00 */
[----:B---3--:R-:W-:-:S06]  /*0a00*/  IMAD.WIDE R4, R5, 0x4, R6 ;  /* 0x0000000405047825 */ /* 0x008fcc00078e0206 */
[----:B------:R-:W2:Y:S01]  /*0a10*/  LDG.E R4, desc[UR12][R4.64] ;  /* 0x0000000c04047981 */ /* 0x000ea2000c1e1900 */
[----:B-1----:R-:W-:-:S06]  /*0a20*/  IMAD.WIDE.U32 R6, R11, 0x4, R8 ;  /* 0x000000040b067825 */ /* 0x002fcc00078e0008 */
[----:B------:R-:W2:Y:S02]  /*0a30*/  LDG.E R7, desc[UR12][R6.64] ;  /* 0x0000000c06077981 */ /* 0x000ea4000c1e1900 */
[----:B--2---:R-:W-:-:S04]  /*0a40*/  FADD R9, R4, -R7 ;  /* 0x8000000704097221 */ /* 0x004fc80000000000 */
[----:B0----5:R-:W-:-:S07]  /*0a50*/  FFMA R0, R9, R9, R0 ;  /* 0x0000000909007223 */ /* 0x021fce0000000000 */
.L_x_104:
[----:B-----5:R-:W-:Y:S01]  /*0a60*/  IADD3 R4, PT, PT, R0, -0xd000000, RZ ;  /* 0xf300000000047810 */ /* 0x020fe20007ffe0ff */
[----:B------:R3:W4:Y:S01]  /*0a70*/  MUFU.RSQ R7, R0 ;  /* 0x0000000000077308 */ /* 0x0007220000001400 */
[----:B------:R-:W-:Y:S02]  /*0a80*/  BSSY.RECONVERGENT B0, `(.L_x_109) ;  /* 0x000000b000007945 */ /* 0x000fe40003800200 */
[----:B------:R-:W-:-:S13]  /*0a90*/  ISETP.GT.U32.AND P0, PT, R4, 0x727fffff, PT ;  /* 0x727fffff0400780c */ /* 0x000fda0003f04070 */
[----:B---3--:R-:W-:Y:S05]  /*0aa0*/  @!P0 BRA `(.L_x_110) ;  /* 0x0000000000108947 */ /* 0x008fea0003800000 */
[----:B------:R-:W-:-:S07]  /*0ab0*/  MOV R9, 0xad0 ;  /* 0x00000ad000097802 */ /* 0x000fce0000000f00 */
[----:B012-4-:R-:W-:Y:S05]  /*0ac0*/  CALL.REL.NOINC `($__internal_1_$__cuda_sm20_sqrt_rn_f32_slowpath) ;  /* 0x0000000000247944 */ /* 0x017fea0003c00000 */
[----:B------:R-:W-:Y:S01]  /*0ad0*/  MOV R5, R0 ;  /* 0x0000000000057202 */ /* 0x000fe20000000f00 */
[----:B------:R-:W-:Y:S06]  /*0ae0*/  BRA `(.L_x_111) ;  /* 0x0000000000107947 */ /* 0x000fec0003800000 */
.L_x_110:
[C---:B----4-:R-:W-:Y:S01]  /*0af0*/  FMUL.FTZ R5, R7.reuse, R0 ;  /* 0x0000000007057220 */ /* 0x050fe20000410000 */
[----:B------:R-:W-:-:S03]  /*0b00*/  FMUL.FTZ R4, R7, 0.5 ;  /* 0x3f00000007047820 */ /* 0x000fc60000410000 */
[----:B012---:R-:W-:-:S04]  /*0b10*/  FFMA R0, -R5, R5, R0 ;  /* 0x0000000505007223 */ /* 0x007fc80000000100 */
[----:B------:R-:W-:-:S07]  /*0b20*/  FFMA R5, R0, R4, R5 ;  /* 0x0000000400057223 */ /* 0x000fce0000000005 */
.L_x_111:
[----:B------:R-:W-:Y:S05]  /*0b30*/  BSYNC.RECONVERGENT B0 ;  /* 0x0000000000007941 */ /* 0x000fea0003800200 */
.L_x_109:
[----:B------:R-:W-:Y:S01]  /*0b40*/  STG.E desc[UR12][R2.64], R5 ;  /* 0x0000000502007986 */ /* 0x000fe2000c10190c */
[----:B------:R-:W-:Y:S05]  /*0b50*/  EXIT ;  /* 0x000000000000794d */ /* 0x000fea0003800000 */
        .weak           $__internal_1_$__cuda_sm20_sqrt_rn_f32_slowpath
        .type           $__internal_1_$__cuda_sm20_sqrt_rn_f32_slowpath,@function
        .size           $__internal_1_$__cuda_sm20_sqrt_rn_f32_slowpath,(.L_x_115 - $__internal_1_$__cuda_sm20_sqrt_rn_f32_slowpath)
$__internal_1_$__cuda_sm20_sqrt_rn_f32_slowpath:
[----:B------:R-:W-:-:S13]  /*0b60*/  LOP3.LUT P0, RZ, R0, 0x7fffffff, RZ, 0xc0, !PT ;  /* 0x7fffffff00ff7812 */ /* 0x000fda000780c0ff */
[----:B------:R-:W-:Y:S01]  /*0b70*/  @!P0 MOV R4, R0 ;  /* 0x0000000000048202 */ /* 0x000fe20000000f00 */
        /* <DEDUP_REMOVED lines=17> */
.L_x_112:
[----:B------:R-:W-:Y:S01]  /*0c90*/  HFMA2 R5, -RZ, RZ, 0, 0 ;  /* 0x00000000ff057431 */ /* 0x000fe200000001ff */
[----:B------:R-:W-:Y:S02]  /*0ca0*/  MOV R0, R4 ;  /* 0x0000000400007202 */ /* 0x000fe40000000f00 */
[----:B------:R-:W-:-:S04]  /*0cb0*/  MOV R4, R9 ;  /* 0x0000000900047202 */ /* 0x000fc80000000f00 */
[----:B------:R-:W-:Y:S05]  /*0cc0*/  RET.REL.NODEC R4 `(_Z18kernel_matrix_distPfS_S_iii) ;  /* 0xfffffff004cc7950 */ /* 0x000fea0003c3ffff */
.L_x_113:
        /* <DEDUP_REMOVED lines=11> */
.L_x_115:


//--------------------- .nv.shared._Z28kernel_matrix_dist_sharedMemPfS_S_iii --------------------------
	.section	.nv.shared._Z28kernel_matrix_dist_sharedMemPfS_S_iii,"aw",@nobits
	.sectionflags	@""
	.align	16
	.zero		1024


//--------------------- .nv.shared.reserved.0     --------------------------
	.section	.nv.shared.reserved.0,"aw",@nobits
	.weak		__nv_reservedSMEM_offset_0_alias
	.size		__nv_reservedSMEM_offset_0_alias, 0, 64
	.other		__nv_reservedSMEM_offset_0_alias,@"STO_CUDA_RESERVED_SHARED STV_DEFAULT"
__nv_reservedSMEM_offset_0_alias:
	.zero		0
	.zero		64


//--------------------- .nv.shared._Z18kernel_matrix_distPfS_S_iii --------------------------
	.section	.nv.shared._Z18kernel_matrix_distPfS_S_iii,"aw",@nobits
	.sectionflags	@""
	.align	16
	.zero		1024


//--------------------- .nv.constant0._Z28kernel_matrix_dist_sharedMemPfS_S_iii --------------------------
	.section	.nv.constant0._Z28kernel_matrix_dist_sharedMemPfS_S_iii,"a",@progbits
	.sectionflags	@""
	.align	4
.nv.constant0._Z28kernel_matrix_dist_sharedMemPfS_S_iii:
	.zero		932


//--------------------- .nv.constant0._Z18kernel_matrix_distPfS_S_iii --------------------------
	.section	.nv.constant0._Z18kernel_matrix_distPfS_S_iii,"a",@progbits
	.sectionflags	@""
	.align	4
.nv.constant0._Z18kernel_matrix_distPfS_S_iii:
	.zero		932


//--------------------- SYMBOLS --------------------------

	.type		.nv.reservedSmem.offset0,@object
	.size		.nv.reservedSmem.offset0,0x4
	.type		.nv.reservedSmem.cap,@object
	.size		.nv.reservedSmem.cap,0x4
